//
// Generated by NVIDIA NVVM Compiler
//
// Compiler Build ID: CL-36424714
// Cuda compilation tools, release 13.0, V13.0.88
// Based on NVVM 20.0.0
//

.version 9.0
.target sm_100
.address_size 64

	// .globl	_Z6kernelPfffii
.func  (.param .b64 func_retval0) __internal_accurate_pow
(
	.param .b64 __internal_accurate_pow_param_0
)
;

.visible .entry _Z6kernelPfffii(
	.param .u64 .ptr .align 1 _Z6kernelPfffii_param_0,
	.param .f32 _Z6kernelPfffii_param_1,
	.param .f32 _Z6kernelPfffii_param_2,
	.param .u32 _Z6kernelPfffii_param_3,
	.param .u32 _Z6kernelPfffii_param_4
)
{
	.reg .pred 	%p<65>;
	.reg .b32 	%r<76>;
	.reg .b32 	%f<58>;
	.reg .b64 	%rd<5>;
	.reg .b64 	%fd<82>;

	ld.param.u64 	%rd1, [_Z6kernelPfffii_param_0];
	ld.param.f32 	%f19, [_Z6kernelPfffii_param_1];
	ld.param.f32 	%f20, [_Z6kernelPfffii_param_2];
	ld.param.u32 	%r18, [_Z6kernelPfffii_param_3];
	ld.param.u32 	%r17, [_Z6kernelPfffii_param_4];
	mov.u32 	%r19, %ctaid.x;
	mov.u32 	%r20, %ntid.x;
	mov.u32 	%r21, %tid.x;
	mad.lo.s32 	%r1, %r19, %r20, %r21;
	sub.f32 	%f21, %f20, %f19;
	cvt.rn.f32.s32 	%f22, %r18;
	div.rn.f32 	%f23, %f21, %f22;
	cvt.rn.f32.s32 	%f24, %r1;
	fma.rn.f32 	%f1, %f23, %f24, %f19;
	add.f32 	%f25, %f23, %f1;
	sub.f32 	%f26, %f25, %f1;
	cvt.rn.f32.s32 	%f27, %r17;
	div.rn.f32 	%f2, %f26, %f27;
	setp.lt.s32 	%p2, %r17, 1;
	mov.f32 	%f55, 0f00000000;
	@%p2 bra 	$L__BB0_36;
	mov.f64 	%fd34, 0d4010000000000000;
	{
	.reg .b32 %temp; 
	mov.b64 	{%temp, %r2}, %fd34;
	}
	and.b32  	%r3, %r2, 2146435072;
	setp.eq.s32 	%p3, %r3, 1072693248;
	setp.lt.s32 	%p4, %r2, 0;
	selp.b32 	%r4, 0, 2146435072, %p4;
	and.b32  	%r23, %r2, 2147483647;
	setp.ne.s32 	%p5, %r23, 1071644672;
	and.pred  	%p1, %p3, %p5;
	or.b32  	%r5, %r4, -2147483648;
	setp.eq.s32 	%p6, %r17, 1;
	mov.f32 	%f55, 0f00000000;
	mov.b32 	%r75, 0;
	@%p6 bra 	$L__BB0_24;
	and.b32  	%r75, %r17, 2147483646;
	mov.f32 	%f55, 0f00000000;
	mov.b32 	%r74, 0;
$L__BB0_3:
	setp.lt.s32 	%p7, %r2, 0;
	setp.eq.s32 	%p8, %r3, 1072693248;
	cvt.rn.f32.u32 	%f31, %r74;
	fma.rn.f32 	%f4, %f2, %f31, %f1;
	add.s32 	%r8, %r74, 1;
	cvt.rn.f32.u32 	%f32, %r8;
	fma.rn.f32 	%f5, %f2, %f32, %f1;
	cvt.f64.f32 	%fd1, %f4;
	{
	.reg .b32 %temp; 
	mov.b64 	{%temp, %r9}, %fd1;
	}
	abs.f64 	%fd2, %fd1;
	{ // callseq 0, 0
	.param .b64 param0;
	st.param.f64 	[param0], %fd2;
	.param .b64 retval0;
	call.uni (retval0), 
	__internal_accurate_pow, 
	(
	param0
	);
	ld.param.f64 	%fd35, [retval0];
	} // callseq 0
	setp.lt.s32 	%p10, %r9, 0;
	neg.f64 	%fd37, %fd35;
	selp.f64 	%fd38, %fd37, %fd35, %p8;
	selp.f64 	%fd39, %fd38, %fd35, %p10;
	setp.eq.f32 	%p11, %f4, 0f00000000;
	selp.b32 	%r25, %r9, 0, %p8;
	or.b32  	%r26, %r25, 2146435072;
	selp.b32 	%r27, %r26, %r25, %p7;
	mov.b32 	%r28, 0;
	mov.b64 	%fd40, {%r28, %r27};
	selp.f64 	%fd76, %fd40, %fd39, %p11;
	add.f64 	%fd41, %fd1, 0d4010000000000000;
	{
	.reg .b32 %temp; 
	mov.b64 	{%temp, %r29}, %fd41;
	}
	and.b32  	%r30, %r29, 2146435072;
	setp.ne.s32 	%p12, %r30, 2146435072;
	@%p12 bra 	$L__BB0_8;
	setp.num.f32 	%p13, %f4, %f4;
	@%p13 bra 	$L__BB0_6;
	mov.f64 	%fd42, 0d4010000000000000;
	add.rn.f64 	%fd76, %fd1, %fd42;
	bra.uni 	$L__BB0_8;
$L__BB0_6:
	setp.neu.f64 	%p14, %fd2, 0d7FF0000000000000;
	@%p14 bra 	$L__BB0_8;
	setp.lt.s32 	%p15, %r9, 0;
	selp.b32 	%r31, %r5, %r4, %p1;
	selp.b32 	%r32, %r31, %r4, %p15;
	mov.b32 	%r33, 0;
	mov.b64 	%fd76, {%r33, %r32};
$L__BB0_8:
	setp.lt.s32 	%p16, %r2, 0;
	setp.eq.s32 	%p17, %r3, 1072693248;
	setp.eq.f32 	%p19, %f4, 0f3F800000;
	cvt.rn.f32.f64 	%f33, %fd76;
	selp.f32 	%f6, 0f3F800000, %f33, %p19;
	cvt.f64.f32 	%fd7, %f5;
	{
	.reg .b32 %temp; 
	mov.b64 	{%temp, %r10}, %fd7;
	}
	abs.f64 	%fd8, %fd7;
	{ // callseq 1, 0
	.param .b64 param0;
	st.param.f64 	[param0], %fd8;
	.param .b64 retval0;
	call.uni (retval0), 
	__internal_accurate_pow, 
	(
	param0
	);
	ld.param.f64 	%fd43, [retval0];
	} // callseq 1
	setp.lt.s32 	%p20, %r10, 0;
	neg.f64 	%fd45, %fd43;
	selp.f64 	%fd46, %fd45, %fd43, %p17;
	selp.f64 	%fd47, %fd46, %fd43, %p20;
	setp.eq.f32 	%p21, %f5, 0f00000000;
	selp.b32 	%r34, %r10, 0, %p17;
	or.b32  	%r35, %r34, 2146435072;
	selp.b32 	%r36, %r35, %r34, %p16;
	mov.b32 	%r37, 0;
	mov.b64 	%fd48, {%r37, %r36};
	selp.f64 	%fd78, %fd48, %fd47, %p21;
	add.f64 	%fd49, %fd7, 0d4010000000000000;
	{
	.reg .b32 %temp; 
	mov.b64 	{%temp, %r38}, %fd49;
	}
	and.b32  	%r11, %r38, 2146435072;
	setp.ne.s32 	%p22, %r11, 2146435072;
	mov.f64 	%fd77, %fd78;
	@%p22 bra 	$L__BB0_13;
	setp.num.f32 	%p23, %f5, %f5;
	@%p23 bra 	$L__BB0_11;
	mov.f64 	%fd50, 0d4010000000000000;
	add.rn.f64 	%fd77, %fd7, %fd50;
	bra.uni 	$L__BB0_13;
$L__BB0_11:
	setp.neu.f64 	%p24, %fd8, 0d7FF0000000000000;
	mov.f64 	%fd77, %fd78;
	@%p24 bra 	$L__BB0_13;
	setp.lt.s32 	%p25, %r10, 0;
	selp.b32 	%r39, %r5, %r4, %p1;
	selp.b32 	%r40, %r39, %r4, %p25;
	mov.b32 	%r41, 0;
	mov.b64 	%fd77, {%r41, %r40};
$L__BB0_13:
	setp.ne.s32 	%p26, %r11, 2146435072;
	setp.eq.f32 	%p27, %f5, 0f3F800000;
	cvt.rn.f32.f64 	%f34, %fd77;
	selp.f32 	%f35, 0f3F800000, %f34, %p27;
	add.f32 	%f36, %f6, %f35;
	mul.f32 	%f37, %f36, 0f3F000000;
	sub.f32 	%f38, %f5, %f4;
	fma.rn.f32 	%f7, %f38, %f37, %f55;
	add.s32 	%r74, %r8, 1;
	cvt.rn.f32.u32 	%f39, %r74;
	fma.rn.f32 	%f8, %f2, %f39, %f1;
	@%p26 bra 	$L__BB0_18;
	setp.nan.f32 	%p28, %f5, %f5;
	@%p28 bra 	$L__BB0_17;
	setp.neu.f64 	%p29, %fd8, 0d7FF0000000000000;
	@%p29 bra 	$L__BB0_18;
	setp.lt.s32 	%p30, %r10, 0;
	selp.b32 	%r42, %r5, %r4, %p1;
	selp.b32 	%r43, %r42, %r4, %p30;
	mov.b32 	%r44, 0;
	mov.b64 	%fd78, {%r44, %r43};
	bra.uni 	$L__BB0_18;
$L__BB0_17:
	mov.f64 	%fd51, 0d4010000000000000;
	add.rn.f64 	%fd78, %fd7, %fd51;
$L__BB0_18:
	setp.eq.f32 	%p31, %f5, 0f3F800000;
	setp.lt.s32 	%p32, %r2, 0;
	setp.eq.s32 	%p33, %r3, 1072693248;
	cvt.rn.f32.f64 	%f40, %fd78;
	selp.f32 	%f9, 0f3F800000, %f40, %p31;
	cvt.f64.f32 	%fd16, %f8;
	{
	.reg .b32 %temp; 
	mov.b64 	{%temp, %r13}, %fd16;
	}
	abs.f64 	%fd17, %fd16;
	{ // callseq 2, 0
	.param .b64 param0;
	st.param.f64 	[param0], %fd17;
	.param .b64 retval0;
	call.uni (retval0), 
	__internal_accurate_pow, 
	(
	param0
	);
	ld.param.f64 	%fd52, [retval0];
	} // callseq 2
	setp.lt.s32 	%p35, %r13, 0;
	neg.f64 	%fd54, %fd52;
	selp.f64 	%fd55, %fd54, %fd52, %p33;
	selp.f64 	%fd56, %fd55, %fd52, %p35;
	setp.eq.f32 	%p36, %f8, 0f00000000;
	selp.b32 	%r45, %r13, 0, %p33;
	or.b32  	%r46, %r45, 2146435072;
	selp.b32 	%r47, %r46, %r45, %p32;
	mov.b32 	%r48, 0;
	mov.b64 	%fd57, {%r48, %r47};
	selp.f64 	%fd79, %fd57, %fd56, %p36;
	add.f64 	%fd58, %fd16, 0d4010000000000000;
	{
	.reg .b32 %temp; 
	mov.b64 	{%temp, %r49}, %fd58;
	}
	and.b32  	%r50, %r49, 2146435072;
	setp.ne.s32 	%p37, %r50, 2146435072;
	@%p37 bra 	$L__BB0_23;
	setp.nan.f32 	%p38, %f8, %f8;
	@%p38 bra 	$L__BB0_22;
	setp.neu.f64 	%p39, %fd17, 0d7FF0000000000000;
	@%p39 bra 	$L__BB0_23;
	setp.lt.s32 	%p40, %r13, 0;
	selp.b32 	%r51, %r5, %r4, %p1;
	selp.b32 	%r52, %r51, %r4, %p40;
	mov.b32 	%r53, 0;
	mov.b64 	%fd79, {%r53, %r52};
	bra.uni 	$L__BB0_23;
$L__BB0_22:
	mov.f64 	%fd59, 0d4010000000000000;
	add.rn.f64 	%fd79, %fd16, %fd59;
$L__BB0_23:
	setp.eq.f32 	%p41, %f8, 0f3F800000;
	cvt.rn.f32.f64 	%f41, %fd79;
	selp.f32 	%f42, 0f3F800000, %f41, %p41;
	add.f32 	%f43, %f9, %f42;
	mul.f32 	%f44, %f43, 0f3F000000;
	sub.f32 	%f45, %f8, %f5;
	fma.rn.f32 	%f55, %f45, %f44, %f7;
	setp.ne.s32 	%p42, %r74, %r75;
	@%p42 bra 	$L__BB0_3;
$L__BB0_24:
	and.b32  	%r54, %r17, 1;
	setp.eq.b32 	%p43, %r54, 1;
	not.pred 	%p44, %p43;
	@%p44 bra 	$L__BB0_36;
	setp.lt.s32 	%p45, %r2, 0;
	setp.eq.s32 	%p46, %r3, 1072693248;
	cvt.rn.f32.u32 	%f46, %r75;
	fma.rn.f32 	%f13, %f2, %f46, %f1;
	add.s32 	%r55, %r75, 1;
	cvt.rn.f32.u32 	%f47, %r55;
	fma.rn.f32 	%f14, %f2, %f47, %f1;
	cvt.f64.f32 	%fd22, %f13;
	{
	.reg .b32 %temp; 
	mov.b64 	{%temp, %r15}, %fd22;
	}
	abs.f64 	%fd23, %fd22;
	{ // callseq 3, 0
	.param .b64 param0;
	st.param.f64 	[param0], %fd23;
	.param .b64 retval0;
	call.uni (retval0), 
	__internal_accurate_pow, 
	(
	param0
	);
	ld.param.f64 	%fd60, [retval0];
	} // callseq 3
	setp.lt.s32 	%p48, %r15, 0;
	neg.f64 	%fd62, %fd60;
	selp.f64 	%fd63, %fd62, %fd60, %p46;
	selp.f64 	%fd64, %fd63, %fd60, %p48;
	setp.eq.f32 	%p49, %f13, 0f00000000;
	selp.b32 	%r56, %r15, 0, %p46;
	or.b32  	%r57, %r56, 2146435072;
	selp.b32 	%r58, %r57, %r56, %p45;
	mov.b32 	%r59, 0;
	mov.b64 	%fd65, {%r59, %r58};
	selp.f64 	%fd80, %fd65, %fd64, %p49;
	add.f64 	%fd66, %fd22, 0d4010000000000000;
	{
	.reg .b32 %temp; 
	mov.b64 	{%temp, %r60}, %fd66;
	}
	and.b32  	%r61, %r60, 2146435072;
	setp.ne.s32 	%p50, %r61, 2146435072;
	@%p50 bra 	$L__BB0_30;
	setp.nan.f32 	%p51, %f13, %f13;
	@%p51 bra 	$L__BB0_29;
	setp.neu.f64 	%p52, %fd23, 0d7FF0000000000000;
	@%p52 bra 	$L__BB0_30;
	setp.lt.s32 	%p53, %r15, 0;
	selp.b32 	%r62, %r5, %r4, %p1;
	selp.b32 	%r63, %r62, %r4, %p53;
	mov.b32 	%r64, 0;
	mov.b64 	%fd80, {%r64, %r63};
	bra.uni 	$L__BB0_30;
$L__BB0_29:
	mov.f64 	%fd67, 0d4010000000000000;
	add.rn.f64 	%fd80, %fd22, %fd67;
$L__BB0_30:
	setp.lt.s32 	%p54, %r2, 0;
	setp.eq.s32 	%p55, %r3, 1072693248;
	setp.eq.f32 	%p57, %f13, 0f3F800000;
	cvt.rn.f32.f64 	%f48, %fd80;
	selp.f32 	%f15, 0f3F800000, %f48, %p57;
	cvt.f64.f32 	%fd28, %f14;
	{
	.reg .b32 %temp; 
	mov.b64 	{%temp, %r16}, %fd28;
	}
	abs.f64 	%fd29, %fd28;
	{ // callseq 4, 0
	.param .b64 param0;
	st.param.f64 	[param0], %fd29;
	.param .b64 retval0;
	call.uni (retval0), 
	__internal_accurate_pow, 
	(
	param0
	);
	ld.param.f64 	%fd68, [retval0];
	} // callseq 4
	setp.lt.s32 	%p58, %r16, 0;
	neg.f64 	%fd70, %fd68;
	selp.f64 	%fd71, %fd70, %fd68, %p55;
	selp.f64 	%fd72, %fd71, %fd68, %p58;
	setp.eq.f32 	%p59, %f14, 0f00000000;
	selp.b32 	%r65, %r16, 0, %p55;
	or.b32  	%r66, %r65, 2146435072;
	selp.b32 	%r67, %r66, %r65, %p54;
	mov.b32 	%r68, 0;
	mov.b64 	%fd73, {%r68, %r67};
	selp.f64 	%fd81, %fd73, %fd72, %p59;
	add.f64 	%fd74, %fd28, 0d4010000000000000;
	{
	.reg .b32 %temp; 
	mov.b64 	{%temp, %r69}, %fd74;
	}
	and.b32  	%r70, %r69, 2146435072;
	setp.ne.s32 	%p60, %r70, 2146435072;
	@%p60 bra 	$L__BB0_35;
	setp.nan.f32 	%p61, %f14, %f14;
	@%p61 bra 	$L__BB0_34;
	setp.neu.f64 	%p62, %fd29, 0d7FF0000000000000;
	@%p62 bra 	$L__BB0_35;
	setp.lt.s32 	%p63, %r16, 0;
	selp.b32 	%r71, %r5, %r4, %p1;
	selp.b32 	%r72, %r71, %r4, %p63;
	mov.b32 	%r73, 0;
	mov.b64 	%fd81, {%r73, %r72};
	bra.uni 	$L__BB0_35;
$L__BB0_34:
	mov.f64 	%fd75, 0d4010000000000000;
	add.rn.f64 	%fd81, %fd28, %fd75;
$L__BB0_35:
	setp.eq.f32 	%p64, %f14, 0f3F800000;
	cvt.rn.f32.f64 	%f49, %fd81;
	selp.f32 	%f50, 0f3F800000, %f49, %p64;
	add.f32 	%f51, %f15, %f50;
	mul.f32 	%f52, %f51, 0f3F000000;
	sub.f32 	%f53, %f14, %f13;
	fma.rn.f32 	%f55, %f53, %f52, %f55;
$L__BB0_36:
	cvta.to.global.u64 	%rd2, %rd1;
	mul.wide.s32 	%rd3, %r1, 4;
	add.s64 	%rd4, %rd2, %rd3;
	st.global.f32 	[%rd4], %f55;
	ret;

}
.func  (.param .b64 func_retval0) __internal_accurate_pow(
	.param .b64 __internal_accurate_pow_param_0
)
{
	.reg .pred 	%p<8>;
	.reg .b32 	%r<49>;
	.reg .b32 	%f<3>;
	.reg .b64 	%fd<109>;

	ld.param.f64 	%fd10, [__internal_accurate_pow_param_0];
	{
	.reg .b32 %temp; 
	mov.b64 	{%temp, %r46}, %fd10;
	}
	{
	.reg .b32 %temp; 
	mov.b64 	{%r45, %temp}, %fd10;
	}
	shr.u32 	%r47, %r46, 20;
	setp.gt.u32 	%p1, %r46, 1048575;
	@%p1 bra 	$L__BB1_2;
	mul.f64 	%fd11, %fd10, 0d4350000000000000;
	{
	.reg .b32 %temp; 
	mov.b64 	{%temp, %r46}, %fd11;
	}
	{
	.reg .b32 %temp; 
	mov.b64 	{%r45, %temp}, %fd11;
	}
	shr.u32 	%r16, %r46, 20;
	add.s32 	%r47, %r16, -54;
$L__BB1_2:
	add.s32 	%r48, %r47, -1023;
	and.b32  	%r17, %r46, -2146435073;
	or.b32  	%r18, %r17, 1072693248;
	mov.b64 	%fd107, {%r45, %r18};
	setp.lt.u32 	%p2, %r18, 1073127583;
	@%p2 bra 	$L__BB1_4;
	{
	.reg .b32 %temp; 
	mov.b64 	{%r19, %temp}, %fd107;
	}
	{
	.reg .b32 %temp; 
	mov.b64 	{%temp, %r20}, %fd107;
	}
	add.s32 	%r21, %r20, -1048576;
	mov.b64 	%fd107, {%r19, %r21};
	add.s32 	%r48, %r47, -1022;
$L__BB1_4:
	add.f64 	%fd12, %fd107, 0dBFF0000000000000;
	add.f64 	%fd13, %fd107, 0d3FF0000000000000;
	rcp.approx.ftz.f64 	%fd14, %fd13;
	neg.f64 	%fd15, %fd13;
	fma.rn.f64 	%fd16, %fd15, %fd14, 0d3FF0000000000000;
	fma.rn.f64 	%fd17, %fd16, %fd16, %fd16;
	fma.rn.f64 	%fd18, %fd17, %fd14, %fd14;
	mul.f64 	%fd19, %fd12, %fd18;
	fma.rn.f64 	%fd20, %fd12, %fd18, %fd19;
	mul.f64 	%fd21, %fd20, %fd20;
	fma.rn.f64 	%fd22, %fd21, 0d3EB0F5FF7D2CAFE2, 0d3ED0F5D241AD3B5A;
	fma.rn.f64 	%fd23, %fd22, %fd21, 0d3EF3B20A75488A3F;
	fma.rn.f64 	%fd24, %fd23, %fd21, 0d3F1745CDE4FAECD5;
	fma.rn.f64 	%fd25, %fd24, %fd21, 0d3F3C71C7258A578B;
	fma.rn.f64 	%fd26, %fd25, %fd21, 0d3F6249249242B910;
	fma.rn.f64 	%fd27, %fd26, %fd21, 0d3F89999999999DFB;
	sub.f64 	%fd28, %fd12, %fd20;
	add.f64 	%fd29, %fd28, %fd28;
	neg.f64 	%fd30, %fd20;
	fma.rn.f64 	%fd31, %fd30, %fd12, %fd29;
	mul.f64 	%fd32, %fd18, %fd31;
	fma.rn.f64 	%fd33, %fd21, %fd27, 0d3FB5555555555555;
	mov.f64 	%fd34, 0d3FB5555555555555;
	sub.f64 	%fd35, %fd34, %fd33;
	fma.rn.f64 	%fd36, %fd21, %fd27, %fd35;
	add.f64 	%fd37, %fd36, 0dBC46A4CB00B9E7B0;
	add.f64 	%fd38, %fd33, %fd37;
	sub.f64 	%fd39, %fd33, %fd38;
	add.f64 	%fd40, %fd37, %fd39;
	mul.rn.f64 	%fd41, %fd20, %fd20;
	neg.f64 	%fd42, %fd41;
	fma.rn.f64 	%fd43, %fd20, %fd20, %fd42;
	{
	.reg .b32 %temp; 
	mov.b64 	{%r22, %temp}, %fd32;
	}
	{
	.reg .b32 %temp; 
	mov.b64 	{%temp, %r23}, %fd32;
	}
	add.s32 	%r24, %r23, 1048576;
	mov.b64 	%fd44, {%r22, %r24};
	fma.rn.f64 	%fd45, %fd20, %fd44, %fd43;
	mul.rn.f64 	%fd46, %fd41, %fd20;
	neg.f64 	%fd47, %fd46;
	fma.rn.f64 	%fd48, %fd41, %fd20, %fd47;
	fma.rn.f64 	%fd49, %fd41, %fd32, %fd48;
	fma.rn.f64 	%fd50, %fd45, %fd20, %fd49;
	mul.rn.f64 	%fd51, %fd38, %fd46;
	neg.f64 	%fd52, %fd51;
	fma.rn.f64 	%fd53, %fd38, %fd46, %fd52;
	fma.rn.f64 	%fd54, %fd38, %fd50, %fd53;
	fma.rn.f64 	%fd55, %fd40, %fd46, %fd54;
	add.f64 	%fd56, %fd51, %fd55;
	sub.f64 	%fd57, %fd51, %fd56;
	add.f64 	%fd58, %fd55, %fd57;
	add.f64 	%fd59, %fd20, %fd56;
	sub.f64 	%fd60, %fd20, %fd59;
	add.f64 	%fd61, %fd56, %fd60;
	add.f64 	%fd62, %fd58, %fd61;
	add.f64 	%fd63, %fd32, %fd62;
	add.f64 	%fd64, %fd59, %fd63;
	sub.f64 	%fd65, %fd59, %fd64;
	add.f64 	%fd66, %fd63, %fd65;
	xor.b32  	%r25, %r48, -2147483648;
	mov.b32 	%r26, 1127219200;
	mov.b64 	%fd67, {%r25, %r26};
	mov.b32 	%r27, -2147483648;
	mov.b64 	%fd68, {%r27, %r26};
	sub.f64 	%fd69, %fd67, %fd68;
	fma.rn.f64 	%fd70, %fd69, 0d3FE62E42FEFA39EF, %fd64;
	fma.rn.f64 	%fd71, %fd69, 0dBFE62E42FEFA39EF, %fd70;
	sub.f64 	%fd72, %fd71, %fd64;
	sub.f64 	%fd73, %fd66, %fd72;
	fma.rn.f64 	%fd74, %fd69, 0d3C7ABC9E3B39803F, %fd73;
	add.f64 	%fd75, %fd70, %fd74;
	sub.f64 	%fd76, %fd70, %fd75;
	add.f64 	%fd77, %fd74, %fd76;
	mov.f64 	%fd78, 0d4010000000000000;
	{
	.reg .b32 %temp; 
	mov.b64 	{%temp, %r28}, %fd78;
	}
	{
	.reg .b32 %temp; 
	mov.b64 	{%r29, %temp}, %fd78;
	}
	shl.b32 	%r30, %r28, 1;
	setp.gt.u32 	%p3, %r30, -33554433;
	and.b32  	%r31, %r28, -15728641;
	selp.b32 	%r32, %r31, %r28, %p3;
	mov.b64 	%fd79, {%r29, %r32};
	mul.rn.f64 	%fd80, %fd75, %fd79;
	neg.f64 	%fd81, %fd80;
	fma.rn.f64 	%fd82, %fd75, %fd79, %fd81;
	fma.rn.f64 	%fd83, %fd77, %fd79, %fd82;
	add.f64 	%fd4, %fd80, %fd83;
	sub.f64 	%fd84, %fd80, %fd4;
	add.f64 	%fd5, %fd83, %fd84;
	fma.rn.f64 	%fd85, %fd4, 0d3FF71547652B82FE, 0d4338000000000000;
	{
	.reg .b32 %temp; 
	mov.b64 	{%r13, %temp}, %fd85;
	}
	mov.f64 	%fd86, 0dC338000000000000;
	add.rn.f64 	%fd87, %fd85, %fd86;
	fma.rn.f64 	%fd88, %fd87, 0dBFE62E42FEFA39EF, %fd4;
	fma.rn.f64 	%fd89, %fd87, 0dBC7ABC9E3B39803F, %fd88;
	fma.rn.f64 	%fd90, %fd89, 0d3E5ADE1569CE2BDF, 0d3E928AF3FCA213EA;
	fma.rn.f64 	%fd91, %fd90, %fd89, 0d3EC71DEE62401315;
	fma.rn.f64 	%fd92, %fd91, %fd89, 0d3EFA01997C89EB71;
	fma.rn.f64 	%fd93, %fd92, %fd89, 0d3F2A01A014761F65;
	fma.rn.f64 	%fd94, %fd93, %fd89, 0d3F56C16C1852B7AF;
	fma.rn.f64 	%fd95, %fd94, %fd89, 0d3F81111111122322;
	fma.rn.f64 	%fd96, %fd95, %fd89, 0d3FA55555555502A1;
	fma.rn.f64 	%fd97, %fd96, %fd89, 0d3FC5555555555511;
	fma.rn.f64 	%fd98, %fd97, %fd89, 0d3FE000000000000B;
	fma.rn.f64 	%fd99, %fd98, %fd89, 0d3FF0000000000000;
	fma.rn.f64 	%fd100, %fd99, %fd89, 0d3FF0000000000000;
	{
	.reg .b32 %temp; 
	mov.b64 	{%r14, %temp}, %fd100;
	}
	{
	.reg .b32 %temp; 
	mov.b64 	{%temp, %r15}, %fd100;
	}
	shl.b32 	%r33, %r13, 20;
	add.s32 	%r34, %r33, %r15;
	mov.b64 	%fd108, {%r14, %r34};
	{
	.reg .b32 %temp; 
	mov.b64 	{%temp, %r35}, %fd4;
	}
	mov.b32 	%f2, %r35;
	abs.f32 	%f1, %f2;
	setp.lt.f32 	%p4, %f1, 0f4086232B;
	@%p4 bra 	$L__BB1_7;
	setp.lt.f64 	%p5, %fd4, 0d0000000000000000;
	add.f64 	%fd101, %fd4, 0d7FF0000000000000;
	selp.f64 	%fd108, 0d0000000000000000, %fd101, %p5;
	setp.geu.f32 	%p6, %f1, 0f40874800;
	@%p6 bra 	$L__BB1_7;
	shr.u32 	%r36, %r13, 31;
	add.s32 	%r37, %r13, %r36;
	shr.s32 	%r38, %r37, 1;
	shl.b32 	%r39, %r38, 20;
	add.s32 	%r40, %r15, %r39;
	mov.b64 	%fd102, {%r14, %r40};
	sub.s32 	%r41, %r13, %r38;
	shl.b32 	%r42, %r41, 20;
	add.s32 	%r43, %r42, 1072693248;
	mov.b32 	%r44, 0;
	mov.b64 	%fd103, {%r44, %r43};
	mul.f64 	%fd108, %fd103, %fd102;
$L__BB1_7:
	abs.f64 	%fd104, %fd108;
	setp.eq.f64 	%p7, %fd104, 0d7FF0000000000000;
	fma.rn.f64 	%fd105, %fd108, %fd5, %fd108;
	selp.f64 	%fd106, %fd108, %fd105, %p7;
	st.param.f64 	[func_retval0], %fd106;
	ret;

}


// ===== COMPILED SASS (sm_100) =====

	.target	sm_100

	.elftype	@"ET_EXEC"


//--------------------- .note.nv.tkinfo           --------------------------
	.section	.note.nv.tkinfo,"",@"SHT_NOTE"
	.sectionflags	@"SHF_NOTE_NV_TKINFO"
	.tkinfo
        /*0018*/ 	.word	0x00000002
        /*0030*/ 	.string	""
        /*0030*/ 	.string	"ptxas"
        /*0030*/ 	.string	"Cuda compilation tools, release 13.0, V13.0.88"
        /*0030*/ 	.string	"Build cuda_13.0.r13.0/compiler.36424714_0"
        /*0030*/ 	.string	"-arch sm_100 -m 64 "



//--------------------- .note.nv.cuinfo           --------------------------
	.section	.note.nv.cuinfo,"",@"SHT_NOTE"
	.sectionflags	@"SHF_NOTE_NV_CUINFO"
        /*0018*/ 	.short	0x0002
        /*001a*/ 	.short	0x0064
        /*001c*/ 	.short	0x0082
	.zero		2


//--------------------- .nv.info                  --------------------------
	.section	.nv.info,"",@"SHT_CUDA_INFO"
	.align	4


	//----- nvinfo : EIATTR_REGCOUNT
	.align		4
        /*0000*/ 	.byte	0x04, 0x2f
        /*0002*/ 	.short	(.L_1 - .L_0)
	.align		4
.L_0:
        /*0004*/ 	.word	index@(_Z6kernelPfffii)
        /*0008*/ 	.word	0x00000020


	//----- nvinfo : EIATTR_FRAME_SIZE
	.align		4
.L_1:
        /*000c*/ 	.byte	0x04, 0x11
        /*000e*/ 	.short	(.L_3 - .L_2)
	.align		4
.L_2:
        /*0010*/ 	.word	index@($_Z6kernelPfffii$__internal_accurate_pow)
        /*0014*/ 	.word	0x00000000


	//----- nvinfo : EIATTR_FRAME_SIZE
	.align		4
.L_3:
        /*0018*/ 	.byte	0x04, 0x11
        /*001a*/ 	.short	(.L_5 - .L_4)
	.align		4
.L_4:
        /*001c*/ 	.word	index@($__internal_0_$__cuda_sm3x_div_rn_noftz_f32_slowpath)
        /*0020*/ 	.word	0x00000000


	//----- nvinfo : EIATTR_FRAME_SIZE
	.align		4
.L_5:
        /*0024*/ 	.byte	0x04, 0x11
        /*0026*/ 	.short	(.L_7 - .L_6)
	.align		4
.L_6:
        /*0028*/ 	.word	index@(_Z6kernelPfffii)
        /*002c*/ 	.word	0x00000000


	//----- nvinfo : EIATTR_MIN_STACK_SIZE
	.align		4
.L_7:
        /*0030*/ 	.byte	0x04, 0x12
        /*0032*/ 	.short	(.L_9 - .L_8)
	.align		4
.L_8:
        /*0034*/ 	.word	index@(_Z6kernelPfffii)
        /*0038*/ 	.word	0x00000000
.L_9:


//--------------------- .nv.compat                --------------------------
	.section	.nv.compat,"",@"SHT_CUDA_COMPAT_INFO"
	.align	4
        /*0000*/ 	.byte	0x02, 0x09, 0x00, 0x00, 0x02, 0x02, 0x01, 0x00, 0x02, 0x05, 0x05, 0x00, 0x03, 0x07, 0x01, 0x01
        /*0010*/ 	.byte	0x02, 0x03, 0x00, 0x00, 0x02, 0x06, 0x01, 0x00, 0x04, 0x0b, 0x08, 0x00, 0x01, 0x00, 0x00, 0x00
        /*0020*/ 	.byte	0x00, 0x00, 0x00, 0x00


//--------------------- .nv.info._Z6kernelPfffii  --------------------------
	.section	.nv.info._Z6kernelPfffii,"",@"SHT_CUDA_INFO"
	.sectionflags	@""
	.align	4


	//----- nvinfo : EIATTR_CUDA_API_VERSION
	.align		4
        /*0000*/ 	.byte	0x04, 0x37
        /*0002*/ 	.short	(.L_11 - .L_10)
.L_10:
        /*0004*/ 	.word	0x00000082


	//----- nvinfo : EIATTR_KPARAM_INFO
	.align		4
.L_11:
        /*0008*/ 	.byte	0x04, 0x17
        /*000a*/ 	.short	(.L_13 - .L_12)
.L_12:
        /*000c*/ 	.word	0x00000000
        /*0010*/ 	.short	0x0004
        /*0012*/ 	.short	0x0014
        /*0014*/ 	.byte	0x00, 0xf0, 0x11, 0x00


	//----- nvinfo : EIATTR_KPARAM_INFO
	.align		4
.L_13:
        /*0018*/ 	.byte	0x04, 0x17
        /*001a*/ 	.short	(.L_15 - .L_14)
.L_14:
        /*001c*/ 	.word	0x00000000
        /*0020*/ 	.short	0x0003
        /*0022*/ 	.short	0x0010
        /*0024*/ 	.byte	0x00, 0xf0, 0x11, 0x00


	//----- nvinfo : EIATTR_KPARAM_INFO
	.align		4
.L_15:
        /*0028*/ 	.byte	0x04, 0x17
        /*002a*/ 	.short	(.L_17 - .L_16)
.L_16:
        /*002c*/ 	.word	0x00000000
        /*0030*/ 	.short	0x0002
        /*0032*/ 	.short	0x000c
        /*0034*/ 	.byte	0x00, 0xf0, 0x11, 0x00


	//----- nvinfo : EIATTR_KPARAM_INFO
	.align		4
.L_17:
        /*0038*/ 	.byte	0x04, 0x17
        /*003a*/ 	.short	(.L_19 - .L_18)
.L_18:
        /*003c*/ 	.word	0x00000000
        /*0040*/ 	.short	0x0001
        /*0042*/ 	.short	0x0008
        /*0044*/ 	.byte	0x00, 0xf0, 0x11, 0x00


	//----- nvinfo : EIATTR_KPARAM_INFO
	.align		4
.L_19:
        /*0048*/ 	.byte	0x04, 0x17
        /*004a*/ 	.short	(.L_21 - .L_20)
.L_20:
        /*004c*/ 	.word	0x00000000
        /*0050*/ 	.short	0x0000
        /*0052*/ 	.short	0x0000
        /*0054*/ 	.byte	0x00, 0xf5, 0x21, 0x00


	//----- nvinfo : EIATTR_SPARSE_MMA_MASK
	.align		4
.L_21:
        /*0058*/ 	.byte	0x03, 0x50
        /*005a*/ 	.short	0x0000


	//----- nvinfo : EIATTR_MAXREG_COUNT
	.align		4
        /*005c*/ 	.byte	0x03, 0x1b
        /*005e*/ 	.short	0x00ff


	//----- nvinfo : EIATTR_MERCURY_ISA_VERSION
	.align		4
        /*0060*/ 	.byte	0x03, 0x5f
        /*0062*/ 	.short	0x0101


	//----- nvinfo : EIATTR_VRC_CTA_INIT_COUNT
	.align		4
        /*0064*/ 	.byte	0x02, 0x4a
	.zero		1
	.zero		1


	//----- nvinfo : EIATTR_EXIT_INSTR_OFFSETS
	.align		4
        /*0068*/ 	.byte	0x04, 0x1c
        /*006a*/ 	.short	(.L_23 - .L_22)


	//   ....[0]....
.L_22:
        /*006c*/ 	.word	0x00000eb0


	//----- nvinfo : EIATTR_CRS_STACK_SIZE
	.align		4
.L_23:
        /*0070*/ 	.byte	0x04, 0x1e
        /*0072*/ 	.short	(.L_25 - .L_24)
.L_24:
        /*0074*/ 	.word	0x00000000


	//----- nvinfo : EIATTR_CBANK_PARAM_SIZE
	.align		4
.L_25:
        /*0078*/ 	.byte	0x03, 0x19
        /*007a*/ 	.short	0x0018


	//----- nvinfo : EIATTR_PARAM_CBANK
	.align		4
        /*007c*/ 	.byte	0x04, 0x0a
        /*007e*/ 	.short	(.L_27 - .L_26)
	.align		4
.L_26:
        /*0080*/ 	.word	index@(.nv.constant0._Z6kernelPfffii)
        /*0084*/ 	.short	0x0380
        /*0086*/ 	.short	0x0018


	//----- nvinfo : EIATTR_SW_WAR
	.align		4
.L_27:
        /*0088*/ 	.byte	0x04, 0x36
        /*008a*/ 	.short	(.L_29 - .L_28)
.L_28:
        /*008c*/ 	.word	0x00000008
.L_29:


//--------------------- .nv.callgraph             --------------------------
	.section	.nv.callgraph,"",@"SHT_CUDA_CALLGRAPH"
	.align	4
	.sectionentsize	8
	.align		4
        /*0000*/ 	.word	0x00000000
	.align		4
        /*0004*/ 	.word	0xffffffff
	.align		4
        /*0008*/ 	.word	0x00000000
	.align		4
        /*000c*/ 	.word	0xfffffffe
	.align		4
        /*0010*/ 	.word	0x00000000
	.align		4
        /*0014*/ 	.word	0xfffffffd
	.align		4
        /*0018*/ 	.word	0x00000000
	.align		4
        /*001c*/ 	.word	0xfffffffc


//--------------------- .text._Z6kernelPfffii     --------------------------
	.section	.text._Z6kernelPfffii,"ax",@progbits
	.align	128
        .global         _Z6kernelPfffii
        .type           _Z6kernelPfffii,@function
        .size           _Z6kernelPfffii,(.L_x_41 - _Z6kernelPfffii)
        .other          _Z6kernelPfffii,@"STO_CUDA_ENTRY STV_DEFAULT"
_Z6kernelPfffii:
.text._Z6kernelPfffii:
[----:B------:R-:W-:Y:S01]  /*0000*/  LDC R1, c[0x0][0x37c] ;  /* 0x0000df00ff017b82 */ /* 0x000fe20000000800 */
[----:B------:R-:W0:Y:S07]  /*0010*/  LDCU UR4, c[0x0][0x390] ;  /* 0x00007200ff0477ac */ /* 0x000e2e0008000800 */
[----:B------:R-:W1:Y:S01]  /*0020*/  LDC.64 R10, c[0x0][0x388] ;  /* 0x0000e200ff0a7b82 */ /* 0x000e620000000a00 */
[----:B------:R-:W2:Y:S07]  /*0030*/  S2R R9, SR_TID.X ;  /* 0x0000000000097919 */ /* 0x000eae0000002100 */
[----:B------:R-:W2:Y:S01]  /*0040*/  LDC R6, c[0x0][0x360] ;  /* 0x0000d800ff067b82 */ /* 0x000ea20000000800 */
[----:B0-----:R-:W-:-:S07]  /*0050*/  I2FP.F32.S32 R3, UR4 ;  /* 0x0000000400037c45 */ /* 0x001fce0008201400 */
[----:B------:R-:W2:Y:S01]  /*0060*/  S2UR UR4, SR_CTAID.X ;  /* 0x00000000000479c3 */ /* 0x000ea20000002500 */
[----:B------:R-:W0:Y:S01]  /*0070*/  MUFU.RCP R2, R3 ;  /* 0x0000000300027308 */ /* 0x000e220000001000 */
[----:B-1----:R-:W-:-:S07]  /*0080*/  FADD R0, R11, -R10 ;  /* 0x8000000a0b007221 */ /* 0x002fce0000000000 */
[----:B------:R-:W1:Y:S01]  /*0090*/  FCHK P0, R0, R3 ;  /* 0x0000000300007302 */ /* 0x000e620000000000 */
[----:B0-----:R-:W-:-:S04]  /*00a0*/  FFMA R5, -R3, R2, 1 ;  /* 0x3f80000003057423 */ /* 0x001fc80000000102 */
[----:B------:R-:W-:Y:S01]  /*00b0*/  FFMA R7, R2, R5, R2 ;  /* 0x0000000502077223 */ /* 0x000fe20000000002 */
[----:B--2---:R-:W-:-:S03]  /*00c0*/  IMAD R5, R6, UR4, R9 ;  /* 0x0000000406057c24 */ /* 0x004fc6000f8e0209 */
[----:B------:R-:W-:-:S04]  /*00d0*/  FFMA R2, R0, R7, RZ ;  /* 0x0000000700027223 */ /* 0x000fc800000000ff */
[----:B------:R-:W-:-:S04]  /*00e0*/  FFMA R4, -R3, R2, R0 ;  /* 0x0000000203047223 */ /* 0x000fc80000000100 */
[----:B------:R-:W-:Y:S01]  /*00f0*/  FFMA R7, R7, R4, R2 ;  /* 0x0000000407077223 */ /* 0x000fe20000000002 */
[----:B-1----:R-:W-:Y:S06]  /*0100*/  @!P0 BRA `(.L_x_0) ;  /* 0x00000000000c8947 */ /* 0x002fec0003800000 */
[----:B------:R-:W-:-:S07]  /*0110*/  MOV R2, 0x130 ;  /* 0x0000013000027802 */ /* 0x000fce0000000f00 */
[----:B------:R-:W-:Y:S05]  /*0120*/  CALL.REL.NOINC `($__internal_0_$__cuda_sm3x_div_rn_noftz_f32_slowpath) ;  /* 0x0000000c00647944 */ /* 0x000fea0003c00000 */
[----:B------:R-:W-:-:S07]  /*0130*/  IMAD.MOV.U32 R7, RZ, RZ, R0 ;  /* 0x000000ffff077224 */ /* 0x000fce00078e0000 */
.L_x_0:
[----:B------:R-:W0:Y:S01]  /*0140*/  LDCU UR4, c[0x0][0x394] ;  /* 0x00007280ff0477ac */ /* 0x000e220008000800 */
[----:B------:R-:W-:Y:S01]  /*0150*/  I2FP.F32.S32 R4, R5 ;  /* 0x0000000500047245 */ /* 0x000fe20000201400 */
[----:B------:R-:W-:Y:S01]  /*0160*/  BSSY.RECONVERGENT B0, `(.L_x_1) ;  /* 0x0000012000007945 */ /* 0x000fe20003800200 */
[----:B------:R-:W1:Y:S01]  /*0170*/  LDCU UR5, c[0x0][0x388] ;  /* 0x00007100ff0577ac */ /* 0x000e620008000800 */
[----:B0-----:R-:W-:-:S04]  /*0180*/  I2FP.F32.S32 R9, UR4 ;  /* 0x0000000400097c45 */ /* 0x001fc80008201400 */
[----:B------:R-:W0:Y:S01]  /*0190*/  MUFU.RCP R2, R9 ;  /* 0x0000000900027308 */ /* 0x000e220000001000 */
[----:B-1----:R-:W-:-:S04]  /*01a0*/  FFMA R4, R4, R7, UR5 ;  /* 0x0000000504047e23 */ /* 0x002fc80008000007 */
[----:B------:R-:W-:-:S04]  /*01b0*/  FADD R7, R4, R7 ;  /* 0x0000000704077221 */ /* 0x000fc80000000000 */
[----:B------:R-:W-:-:S04]  /*01c0*/  FADD R0, -R4, R7 ;  /* 0x0000000704007221 */ /* 0x000fc80000000100 */
[----:B------:R-:W1:Y:S01]  /*01d0*/  FCHK P0, R0, R9 ;  /* 0x0000000900007302 */ /* 0x000e620000000000 */
[----:B0-----:R-:W-:-:S04]  /*01e0*/  FFMA R3, -R9, R2, 1 ;  /* 0x3f80000009037423 */ /* 0x001fc80000000102 */
[----:B------:R-:W-:-:S04]  /*01f0*/  FFMA R3, R2, R3, R2 ;  /* 0x0000000302037223 */ /* 0x000fc80000000002 */
[----:B------:R-:W-:-:S04]  /*0200*/  FFMA R2, R0, R3, RZ ;  /* 0x0000000300027223 */ /* 0x000fc800000000ff */
[----:B------:R-:W-:-:S04]  /*0210*/  FFMA R6, -R9, R2, R0 ;  /* 0x0000000209067223 */ /* 0x000fc80000000100 */
[----:B------:R-:W-:Y:S01]  /*0220*/  FFMA R3, R3, R6, R2 ;  /* 0x0000000603037223 */ /* 0x000fe20000000002 */
[----:B-1----:R-:W-:Y:S06]  /*0230*/  @!P0 BRA `(.L_x_2) ;  /* 0x0000000000108947 */ /* 0x002fec0003800000 */
[----:B------:R-:W-:Y:S01]  /*0240*/  IMAD.MOV.U32 R3, RZ, RZ, R9 ;  /* 0x000000ffff037224 */ /* 0x000fe200078e0009 */
[----:B------:R-:W-:-:S07]  /*0250*/  MOV R2, 0x270 ;  /* 0x0000027000027802 */ /* 0x000fce0000000f00 */
[----:B------:R-:W-:Y:S05]  /*0260*/  CALL.REL.NOINC `($__internal_0_$__cuda_sm3x_div_rn_noftz_f32_slowpath) ;  /* 0x0000000c00147944 */ /* 0x000fea0003c00000 */
[----:B------:R-:W-:-:S07]  /*0270*/  IMAD.MOV.U32 R3, RZ, RZ, R0 ;  /* 0x000000ffff037224 */ /* 0x000fce00078e0000 */
.L_x_2:
[----:B------:R-:W-:Y:S05]  /*0280*/  BSYNC.RECONVERGENT B0 ;  /* 0x0000000000007941 */ /* 0x000fea0003800200 */
.L_x_1:
[----:B------:R-:W0:Y:S01]  /*0290*/  LDCU UR5, c[0x0][0x394] ;  /* 0x00007280ff0577ac */ /* 0x000e220008000800 */
[----:B------:R-:W-:Y:S01]  /*02a0*/  IMAD.MOV.U32 R2, RZ, RZ, RZ ;  /* 0x000000ffff027224 */ /* 0x000fe200078e00ff */
[----:B------:R-:W1:Y:S01]  /*02b0*/  LDCU.64 UR8, c[0x0][0x358] ;  /* 0x00006b00ff0877ac */ /* 0x000e620008000a00 */
[----:B0-----:R-:W-:-:S09]  /*02c0*/  UISETP.GE.AND UP0, UPT, UR5, 0x1, UPT ;  /* 0x000000010500788c */ /* 0x001fd2000bf06270 */
[----:B-1----:R-:W-:Y:S05]  /*02d0*/  BRA.U !UP0, `(.L_x_3) ;  /* 0x0000000908e87547 */ /* 0x002fea000b800000 */
[----:B------:R-:W-:Y:S01]  /*02e0*/  UISETP.NE.AND UP0, UPT, UR5, 0x1, UPT ;  /* 0x000000010500788c */ /* 0x000fe2000bf05270 */
[----:B------:R-:W-:Y:S01]  /*02f0*/  IMAD.MOV.U32 R2, RZ, RZ, RZ ;  /* 0x000000ffff027224 */ /* 0x000fe200078e00ff */
[----:B------:R-:W-:-:S07]  /*0300*/  UMOV UR4, URZ ;  /* 0x000000ff00047c82 */ /* 0x000fce0008000000 */
[----:B------:R-:W-:Y:S05]  /*0310*/  BRA.U !UP0, `(.L_x_4) ;  /* 0x0000000508cc7547 */ /* 0x000fea000b800000 */
[----:B------:R-:W-:Y:S01]  /*0320*/  IMAD.MOV.U32 R2, RZ, RZ, RZ ;  /* 0x000000ffff027224 */ /* 0x000fe200078e00ff */
[----:B------:R-:W-:-:S03]  /*0330*/  ULOP3.LUT UR4, UR5, 0x7ffffffe, URZ, 0xc0, !UPT ;  /* 0x7ffffffe05047892 */ /* 0x000fc6000f8ec0ff */
[----:B------:R-:W-:-:S09]  /*0340*/  UMOV UR5, URZ ;  /* 0x000000ff00057c82 */ /* 0x000fd20008000000 */
.L_x_18:
[----:B------:R-:W-:Y:S01]  /*0350*/  I2FP.F32.U32 R27, UR5 ;  /* 0x00000005001b7c45 */ /* 0x000fe20008201000 */
[----:B------:R-:W-:Y:S01]  /*0360*/  UIADD3 UR6, UPT, UPT, UR5, 0x1, URZ ;  /* 0x0000000105067890 */ /* 0x000fe2000fffe0ff */
[----:B------:R-:W-:Y:S01]  /*0370*/  BSSY.RECONVERGENT B0, `(.L_x_5) ;  /* 0x0000009000007945 */ /* 0x000fe20003800200 */
[----:B------:R-:W-:Y:S02]  /*0380*/  MOV R24, 0x400 ;  /* 0x0000040000187802 */ /* 0x000fe40000000f00 */
[-CC-:B------:R-:W-:Y:S02]  /*0390*/  FFMA R27, R27, R3.reuse, R4.reuse ;  /* 0x000000031b1b7223 */ /* 0x180fe40000000004 */
[----:B------:R-:W-:Y:S02]  /*03a0*/  I2FP.F32.U32 R7, UR6 ;  /* 0x0000000600077c45 */ /* 0x000fe40008201000 */
[----:B------:R-:W0:Y:S03]  /*03b0*/  F2F.F64.F32 R28, R27 ;  /* 0x0000001b001c7310 */ /* 0x000e260000201800 */
[----:B------:R-:W-:Y:S01]  /*03c0*/  FFMA R0, R7, R3, R4 ;  /* 0x0000000307007223 */ /* 0x000fe20000000004 */
[----:B0-----:R-:W-:-:S10]  /*03d0*/  DADD R8, -RZ, |R28| ;  /* 0x00000000ff087229 */ /* 0x001fd4000000051c */
[----:B------:R-:W-:-:S07]  /*03e0*/  IMAD.MOV.U32 R25, RZ, RZ, R9 ;  /* 0x000000ffff197224 */ /* 0x000fce00078e0009 */
[----:B------:R-:W-:Y:S05]  /*03f0*/  CALL.REL.NOINC `($_Z6kernelPfffii$__internal_accurate_pow) ;  /* 0x0000001000487944 */ /* 0x000fea0003c00000 */
[----:B------:R-:W-:Y:S05]  /*0400*/  BSYNC.RECONVERGENT B0 ;  /* 0x0000000000007941 */ /* 0x000fea0003800200 */
.L_x_5:
[----:B------:R-:W-:Y:S01]  /*0410*/  DADD R6, R28, 4 ;  /* 0x401000001c067429 */ /* 0x000fe20000000000 */
[----:B------:R-:W-:Y:S01]  /*0420*/  FSETP.NEU.AND P0, PT, R27, RZ, PT ;  /* 0x000000ff1b00720b */ /* 0x000fe20003f0d000 */
[----:B------:R-:W-:Y:S03]  /*0430*/  BSSY.RECONVERGENT B0, `(.L_x_6) ;  /* 0x000000d000007945 */ /* 0x000fe60003800200 */
[----:B------:R-:W-:Y:S02]  /*0440*/  FSEL R10, R8, RZ, P0 ;  /* 0x000000ff080a7208 */ /* 0x000fe40000000000 */
[----:B------:R-:W-:-:S03]  /*0450*/  FSEL R11, R12, RZ, P0 ;  /* 0x000000ff0c0b7208 */ /* 0x000fc60000000000 */
[----:B------:R-:W-:Y:S02]  /*0460*/  LOP3.LUT R9, R7, 0x7ff00000, RZ, 0xc0, !PT ;  /* 0x7ff0000007097812 */ /* 0x000fe400078ec0ff */
[----:B------:R0:W1:Y:S02]  /*0470*/  F2F.F64.F32 R6, R0 ;  /* 0x0000000000067310 */ /* 0x0000640000201800 */
[----:B------:R-:W-:-:S13]  /*0480*/  ISETP.NE.AND P1, PT, R9, 0x7ff00000, PT ;  /* 0x7ff000000900780c */ /* 0x000fda0003f25270 */
[----:B01----:R-:W-:Y:S05]  /*0490*/  @P1 BRA `(.L_x_7) ;  /* 0x0000000000181947 */ /* 0x003fea0003800000 */
[----:B------:R-:W-:-:S13]  /*04a0*/  FSETP.NAN.AND P0, PT, R27, R27, PT ;  /* 0x0000001b1b00720b */ /* 0x000fda0003f08000 */
[----:B------:R-:W-:Y:S01]  /*04b0*/  @P0 DADD R10, R28, 4 ;  /* 0x401000001c0a0429 */ /* 0x000fe20000000000 */
[----:B------:R-:W-:Y:S10]  /*04c0*/  @P0 BRA `(.L_x_7) ;  /* 0x00000000000c0947 */ /* 0x000ff40003800000 */
[----:B------:R-:W-:-:S14]  /*04d0*/  DSETP.NEU.AND P0, PT, |R28|, +INF , PT ;  /* 0x7ff000001c00742a */ /* 0x000fdc0003f0d200 */
[----:B------:R-:W-:Y:S02]  /*04e0*/  @!P0 IMAD.MOV.U32 R10, RZ, RZ, 0x0 ;  /* 0x00000000ff0a8424 */ /* 0x000fe400078e00ff */
[----:B------:R-:W-:-:S07]  /*04f0*/  @!P0 IMAD.MOV.U32 R11, RZ, RZ, 0x7ff00000 ;  /* 0x7ff00000ff0b8424 */ /* 0x000fce00078e00ff */
.L_x_7:
[----:B------:R-:W-:Y:S05]  /*0500*/  BSYNC.RECONVERGENT B0 ;  /* 0x0000000000007941 */ /* 0x000fea0003800200 */
.L_x_6:
[----:B------:R-:W0:Y:S01]  /*0510*/  F2F.F32.F64 R10, R10 ;  /* 0x0000000a000a7310 */ /* 0x000e220000301000 */
[----:B------:R-:W-:Y:S01]  /*0520*/  DADD R8, -RZ, |R6| ;  /* 0x00000000ff087229 */ /* 0x000fe20000000506 */
[----:B------:R-:W-:Y:S01]  /*0530*/  FSETP.NEU.AND P0, PT, R27, 1, PT ;  /* 0x3f8000001b00780b */ /* 0x000fe20003f0d000 */
[----:B------:R-:W-:Y:S01]  /*0540*/  BSSY.RECONVERGENT B0, `(.L_x_8) ;  /* 0x0000005000007945 */ /* 0x000fe20003800200 */
[----:B------:R-:W-:-:S07]  /*0550*/  MOV R24, 0x590 ;  /* 0x0000059000187802 */ /* 0x000fce0000000f00 */
[----:B------:R-:W-:Y:S01]  /*0560*/  IMAD.MOV.U32 R25, RZ, RZ, R9 ;  /* 0x000000ffff197224 */ /* 0x000fe200078e0009 */
[----:B0-----:R-:W-:-:S07]  /*0570*/  FSEL R26, R10, 1, P0 ;  /* 0x3f8000000a1a7808 */ /* 0x001fce0000000000 */
[----:B------:R-:W-:Y:S05]  /*0580*/  CALL.REL.NOINC `($_Z6kernelPfffii$__internal_accurate_pow) ;  /* 0x0000000c00e47944 */ /* 0x000fea0003c00000 */
[----:B------:R-:W-:Y:S05]  /*0590*/  BSYNC.RECONVERGENT B0 ;  /* 0x0000000000007941 */ /* 0x000fea0003800200 */
.L_x_8:
[----:B------:R-:W-:Y:S01]  /*05a0*/  DADD R10, R6, 4 ;  /* 0x40100000060a7429 */ /* 0x000fe20000000000 */
[----:B------:R-:W-:Y:S01]  /*05b0*/  FSETP.NEU.AND P1, PT, R0, RZ, PT ;  /* 0x000000ff0000720b */ /* 0x000fe20003f2d000 */
[----:B------:R-:W-:Y:S08]  /*05c0*/  BSSY.RECONVERGENT B0, `(.L_x_9) ;  /* 0x0000010000007945 */ /* 0x000ff00003800200 */
[----:B------:R-:W-:-:S02]  /*05d0*/  LOP3.LUT R10, R11, 0x7ff00000, RZ, 0xc0, !PT ;  /* 0x7ff000000b0a7812 */ /* 0x000fc400078ec0ff */
[----:B------:R-:W-:Y:S02]  /*05e0*/  FSEL R11, R12, RZ, P1 ;  /* 0x000000ff0c0b7208 */ /* 0x000fe40000800000 */
[----:B------:R-:W-:Y:S02]  /*05f0*/  ISETP.NE.AND P0, PT, R10, 0x7ff00000, PT ;  /* 0x7ff000000a00780c */ /* 0x000fe40003f05270 */
[----:B------:R-:W-:Y:S01]  /*0600*/  FSEL R10, R8, RZ, P1 ;  /* 0x000000ff080a7208 */ /* 0x000fe20000800000 */
[----:B------:R-:W-:-:S04]  /*0610*/  IMAD.MOV.U32 R9, RZ, RZ, R11 ;  /* 0x000000ffff097224 */ /* 0x000fc800078e000b */
[----:B------:R-:W-:-:S06]  /*0620*/  IMAD.MOV.U32 R8, RZ, RZ, R10 ;  /* 0x000000ffff087224 */ /* 0x000fcc00078e000a */
[----:B------:R-:W-:Y:S05]  /*0630*/  @P0 BRA `(.L_x_10) ;  /* 0x0000000000200947 */ /* 0x000fea0003800000 */
[----:B------:R-:W-:-:S13]  /*0640*/  FSETP.NAN.AND P1, PT, R0, R0, PT ;  /* 0x000000000000720b */ /* 0x000fda0003f28000 */
[----:B------:R-:W-:Y:S01]  /*0650*/  @P1 DADD R8, R6, 4 ;  /* 0x4010000006081429 */ /* 0x000fe20000000000 */
[----:B------:R-:W-:Y:S10]  /*0660*/  @P1 BRA `(.L_x_10) ;  /* 0x0000000000141947 */ /* 0x000ff40003800000 */
[----:B------:R-:W-:Y:S01]  /*0670*/  DSETP.NEU.AND P1, PT, |R6|, +INF , PT ;  /* 0x7ff000000600742a */ /* 0x000fe20003f2d200 */
[----:B------:R-:W-:Y:S02]  /*0680*/  IMAD.MOV.U32 R8, RZ, RZ, R10 ;  /* 0x000000ffff087224 */ /* 0x000fe400078e000a */
[----:B------:R-:W-:-:S11]  /*0690*/  IMAD.MOV.U32 R9, RZ, RZ, R11 ;  /* 0x000000ffff097224 */ /* 0x000fd600078e000b */
[----:B------:R-:W-:Y:S02]  /*06a0*/  @!P1 IMAD.MOV.U32 R8, RZ, RZ, 0x0 ;  /* 0x00000000ff089424 */ /* 0x000fe400078e00ff */
[----:B------:R-:W-:-:S07]  /*06b0*/  @!P1 IMAD.MOV.U32 R9, RZ, RZ, 0x7ff00000 ;  /* 0x7ff00000ff099424 */ /* 0x000fce00078e00ff */
.L_x_10:
[----:B------:R-:W-:Y:S05]  /*06c0*/  BSYNC.RECONVERGENT B0 ;  /* 0x0000000000007941 */ /* 0x000fea0003800200 */
.L_x_9:
[----:B------:R-:W0:Y:S01]  /*06d0*/  F2F.F32.F64 R8, R8 ;  /* 0x0000000800087310 */ /* 0x000e220000301000 */
[----:B------:R-:W-:Y:S01]  /*06e0*/  FSETP.NEU.AND P1, PT, R0, 1, PT ;  /* 0x3f8000000000780b */ /* 0x000fe20003f2d000 */
[----:B------:R-:W-:Y:S01]  /*06f0*/  UIADD3 UR5, UPT, UPT, UR5, 0x2, URZ ;  /* 0x0000000205057890 */ /* 0x000fe2000fffe0ff */
[----:B------:R-:W-:Y:S01]  /*0700*/  FADD R12, -R27, R0 ;  /* 0x000000001b0c7221 */ /* 0x000fe20000000100 */
[----:B------:R-:W-:Y:S04]  /*0710*/  BSSY.RECONVERGENT B0, `(.L_x_11) ;  /* 0x0000010000007945 */ /* 0x000fe80003800200 */
[----:B------:R-:W-:-:S05]  /*0720*/  I2FP.F32.U32 R15, UR5 ;  /* 0x00000005000f7c45 */ /* 0x000fca0008201000 */
[----:B------:R-:W-:Y:S01]  /*0730*/  FFMA R27, R15, R3, R4 ;  /* 0x000000030f1b7223 */ /* 0x000fe20000000004 */
[----:B0-----:R-:W-:-:S05]  /*0740*/  FSEL R13, R8, 1, P1 ;  /* 0x3f800000080d7808 */ /* 0x001fca0000800000 */
[----:B------:R-:W-:-:S04]  /*0750*/  FADD R13, R26, R13 ;  /* 0x0000000d1a0d7221 */ /* 0x000fc80000000000 */
[----:B------:R-:W-:-:S04]  /*0760*/  FMUL R13, R13, 0.5 ;  /* 0x3f0000000d0d7820 */ /* 0x000fc80000400000 */
[----:B------:R-:W-:Y:S01]  /*0770*/  FFMA R2, R13, R12, R2 ;  /* 0x0000000c0d027223 */ /* 0x000fe20000000002 */
[----:B------:R-:W-:Y:S06]  /*0780*/  @P0 BRA `(.L_x_12) ;  /* 0x0000000000200947 */ /* 0x000fec0003800000 */
[----:B------:R-:W-:-:S13]  /*0790*/  FSETP.NAN.AND P0, PT, R0, R0, PT ;  /* 0x000000000000720b */ /* 0x000fda0003f08000 */
[----:B------:R-:W-:Y:S05]  /*07a0*/  @P0 BRA `(.L_x_13) ;  /* 0x0000000000140947 */ /* 0x000fea0003800000 */
[----:B------:R-:W-:-:S14]  /*07b0*/  DSETP.NEU.AND P0, PT, |R6|, +INF , PT ;  /* 0x7ff000000600742a */ /* 0x000fdc0003f0d200 */
[----:B------:R-:W-:Y:S05]  /*07c0*/  @P0 BRA `(.L_x_12) ;  /* 0x0000000000100947 */ /* 0x000fea0003800000 */
[----:B------:R-:W-:Y:S02]  /*07d0*/  IMAD.MOV.U32 R10, RZ, RZ, 0x0 ;  /* 0x00000000ff0a7424 */ /* 0x000fe400078e00ff */
[----:B------:R-:W-:Y:S01]  /*07e0*/  IMAD.MOV.U32 R11, RZ, RZ, 0x7ff00000 ;  /* 0x7ff00000ff0b7424 */ /* 0x000fe200078e00ff */
[----:B------:R-:W-:Y:S06]  /*07f0*/  BRA `(.L_x_12) ;  /* 0x0000000000047947 */ /* 0x000fec0003800000 */
.L_x_13:
[----:B------:R-:W-:-:S11]  /*0800*/  DADD R10, R6, 4 ;  /* 0x40100000060a7429 */ /* 0x000fd60000000000 */
.L_x_12:
[----:B------:R-:W-:Y:S05]  /*0810*/  BSYNC.RECONVERGENT B0 ;  /* 0x0000000000007941 */ /* 0x000fea0003800200 */
.L_x_11:
[----:B------:R-:W0:Y:S01]  /*0820*/  F2F.F64.F32 R28, R27 ;  /* 0x0000001b001c7310 */ /* 0x000e220000201800 */
[----:B------:R-:W-:Y:S01]  /*0830*/  BSSY.RECONVERGENT B0, `(.L_x_14) ;  /* 0x0000007000007945 */ /* 0x000fe20003800200 */
[----:B------:R-:W-:-:S06]  /*0840*/  MOV R24, 0x8a0 ;  /* 0x000008a000187802 */ /* 0x000fcc0000000f00 */
[----:B------:R-:W1:Y:S01]  /*0850*/  F2F.F32.F64 R6, R10 ;  /* 0x0000000a00067310 */ /* 0x000e620000301000 */
[----:B0-----:R-:W-:Y:S01]  /*0860*/  DADD R8, -RZ, |R28| ;  /* 0x00000000ff087229 */ /* 0x001fe2000000051c */
[----:B-1----:R-:W-:-:S09]  /*0870*/  FSEL R6, R6, 1, P1 ;  /* 0x3f80000006067808 */ /* 0x002fd20000800000 */
[----:B------:R-:W-:-:S07]  /*0880*/  IMAD.MOV.U32 R25, RZ, RZ, R9 ;  /* 0x000000ffff197224 */ /* 0x000fce00078e0009 */
[----:B------:R-:W-:Y:S05]  /*0890*/  CALL.REL.NOINC `($_Z6kernelPfffii$__internal_accurate_pow) ;  /* 0x0000000c00207944 */ /* 0x000fea0003c00000 */
[----:B------:R-:W-:Y:S05]  /*08a0*/  BSYNC.RECONVERGENT B0 ;  /* 0x0000000000007941 */ /* 0x000fea0003800200 */
.L_x_14:
[----:B------:R-:W-:Y:S01]  /*08b0*/  DADD R10, R28, 4 ;  /* 0x401000001c0a7429 */ /* 0x000fe20000000000 */
[----:B------:R-:W-:Y:S01]  /*08c0*/  FSETP.NEU.AND P0, PT, R27, RZ, PT ;  /* 0x000000ff1b00720b */ /* 0x000fe20003f0d000 */
[----:B------:R-:W-:Y:S03]  /*08d0*/  BSSY.RECONVERGENT B0, `(.L_x_15) ;  /* 0x000000e000007945 */ /* 0x000fe60003800200 */
[----:B------:R-:W-:Y:S02]  /*08e0*/  FSEL R8, R8, RZ, P0 ;  /* 0x000000ff08087208 */ /* 0x000fe40000000000 */
[----:B------:R-:W-:-:S03]  /*08f0*/  FSEL R9, R12, RZ, P0 ;  /* 0x000000ff0c097208 */ /* 0x000fc60000000000 */
[----:B------:R-:W-:-:S04]  /*0900*/  LOP3.LUT R10, R11, 0x7ff00000, RZ, 0xc0, !PT ;  /* 0x7ff000000b0a7812 */ /* 0x000fc800078ec0ff */
[----:B------:R-:W-:-:S13]  /*0910*/  ISETP.NE.AND P1, PT, R10, 0x7ff00000, PT ;  /* 0x7ff000000a00780c */ /* 0x000fda0003f25270 */
[----:B------:R-:W-:Y:S05]  /*0920*/  @P1 BRA `(.L_x_16) ;  /* 0x0000000000201947 */ /* 0x000fea0003800000 */
[----:B------:R-:W-:-:S13]  /*0930*/  FSETP.NAN.AND P0, PT, R27, R27, PT ;  /* 0x0000001b1b00720b */ /* 0x000fda0003f08000 */
[----:B------:R-:W-:Y:S05]  /*0940*/  @P0 BRA `(.L_x_17) ;  /* 0x0000000000140947 */ /* 0x000fea0003800000 */
[----:B------:R-:W-:-:S14]  /*0950*/  DSETP.NEU.AND P0, PT, |R28|, +INF , PT ;  /* 0x7ff000001c00742a */ /* 0x000fdc0003f0d200 */
[----:B------:R-:W-:Y:S05]  /*0960*/  @P0 BRA `(.L_x_16) ;  /* 0x0000000000100947 */ /* 0x000fea0003800000 */
[----:B------:R-:W-:Y:S02]  /*0970*/  IMAD.MOV.U32 R8, RZ, RZ, 0x0 ;  /* 0x00000000ff087424 */ /* 0x000fe400078e00ff */
[----:B------:R-:W-:Y:S01]  /*0980*/  IMAD.MOV.U32 R9, RZ, RZ, 0x7ff00000 ;  /* 0x7ff00000ff097424 */ /* 0x000fe200078e00ff */
[----:B------:R-:W-:Y:S06]  /*0990*/  BRA `(.L_x_16) ;  /* 0x0000000000047947 */ /* 0x000fec0003800000 */
.L_x_17:
[----:B------:R-:W-:-:S11]  /*09a0*/  DADD R8, R28, 4 ;  /* 0x401000001c087429 */ /* 0x000fd60000000000 */
.L_x_16:
[----:B------:R-:W-:Y:S05]  /*09b0*/  BSYNC.RECONVERGENT B0 ;  /* 0x0000000000007941 */ /* 0x000fea0003800200 */
.L_x_15:
[----:B------:R-:W0:Y:S01]  /*09c0*/  F2F.F32.F64 R8, R8 ;  /* 0x0000000800087310 */ /* 0x000e220000301000 */
[----:B------:R-:W-:Y:S01]  /*09d0*/  FSETP.NEU.AND P0, PT, R27, 1, PT ;  /* 0x3f8000001b00780b */ /* 0x000fe20003f0d000 */
[----:B------:R-:W-:Y:S01]  /*09e0*/  UISETP.NE.AND UP0, UPT, UR5, UR4, UPT ;  /* 0x000000040500728c */ /* 0x000fe2000bf05270 */
[----:B------:R-:W-:Y:S02]  /*09f0*/  FADD R0, -R0, R27 ;  /* 0x0000001b00007221 */ /* 0x000fe40000000100 */
[----:B0-----:R-:W-:-:S05]  /*0a00*/  FSEL R7, R8, 1, P0 ;  /* 0x3f80000008077808 */ /* 0x001fca0000000000 */
[----:B------:R-:W-:-:S04]  /*0a10*/  FADD R6, R6, R7 ;  /* 0x0000000706067221 */ /* 0x000fc80000000000 */
[----:B------:R-:W-:-:S04]  /*0a20*/  FMUL R7, R6, 0.5 ;  /* 0x3f00000006077820 */ /* 0x000fc80000400000 */
[----:B------:R-:W-:Y:S01]  /*0a30*/  FFMA R2, R7, R0, R2 ;  /* 0x0000000007027223 */ /* 0x000fe20000000002 */
[----:B------:R-:W-:Y:S06]  /*0a40*/  BRA.U UP0, `(.L_x_18) ;  /* 0xfffffff900407547 */ /* 0x000fec000b83ffff */
.L_x_4:
[----:B------:R-:W0:Y:S02]  /*0a50*/  LDCU UR5, c[0x0][0x394] ;  /* 0x00007280ff0577ac */ /* 0x000e240008000800 */
[----:B0-----:R-:W-:-:S04]  /*0a60*/  ULOP3.LUT UR5, UR5, 0x1, URZ, 0xc0, !UPT ;  /* 0x0000000105057892 */ /* 0x001fc8000f8ec0ff */
[----:B------:R-:W-:-:S09]  /*0a70*/  UISETP.NE.U32.AND UP0, UPT, UR5, 0x1, UPT ;  /* 0x000000010500788c */ /* 0x000fd2000bf05070 */
[----:B------:R-:W-:Y:S05]  /*0a80*/  BRA.U UP0, `(.L_x_3) ;  /* 0x0000000100fc7547 */ /* 0x000fea000b800000 */
        /* <DEDUP_REMOVED lines=12> */
.L_x_19:
[----:B------:R-:W-:Y:S01]  /*0b50*/  DADD R10, R6, 4 ;  /* 0x40100000060a7429 */ /* 0x000fe20000000000 */
[----:B------:R-:W-:Y:S01]  /*0b60*/  FSETP.NEU.AND P0, PT, R0, RZ, PT ;  /* 0x000000ff0000720b */ /* 0x000fe20003f0d000 */
[----:B------:R-:W-:Y:S08]  /*0b70*/  BSSY.RECONVERGENT B0, `(.L_x_20) ;  /* 0x000000e000007945 */ /* 0x000ff00003800200 */
[----:B------:R-:W-:-:S02]  /*0b80*/  LOP3.LUT R10, R11, 0x7ff00000, RZ, 0xc0, !PT ;  /* 0x7ff000000b0a7812 */ /* 0x000fc400078ec0ff */
[----:B------:R-:W-:Y:S02]  /*0b90*/  FSEL R11, R12, RZ, P0 ;  /* 0x000000ff0c0b7208 */ /* 0x000fe40000000000 */
[----:B------:R-:W-:Y:S02]  /*0ba0*/  ISETP.NE.AND P1, PT, R10, 0x7ff00000, PT ;  /* 0x7ff000000a00780c */ /* 0x000fe40003f25270 */
[----:B------:R-:W-:-:S11]  /*0bb0*/  FSEL R10, R8, RZ, P0 ;  /* 0x000000ff080a7208 */ /* 0x000fd60000000000 */
        /* <DEDUP_REMOVED lines=8> */
.L_x_22:
[----:B------:R-:W-:-:S11]  /*0c40*/  DADD R10, R6, 4 ;  /* 0x40100000060a7429 */ /* 0x000fd60000000000 */
.L_x_21:
[----:B------:R-:W-:Y:S05]  /*0c50*/  BSYNC.RECONVERGENT B0 ;  /* 0x0000000000007941 */ /* 0x000fea0003800200 */
.L_x_20:
[----:B------:R-:W0:Y:S01]  /*0c60*/  F2F.F64.F32 R6, R3 ;  /* 0x0000000300067310 */ /* 0x000e220000201800 */
[----:B------:R-:W-:Y:S01]  /*0c70*/  FSETP.NEU.AND P0, PT, R0, 1, PT ;  /* 0x3f8000000000780b */ /* 0x000fe20003f0d000 */
[----:B------:R-:W-:Y:S01]  /*0c80*/  BSSY.RECONVERGENT B0, `(.L_x_23) ;  /* 0x0000007000007945 */ /* 0x000fe20003800200 */
[----:B------:R-:W-:-:S05]  /*0c90*/  MOV R24, 0xcf0 ;  /* 0x00000cf000187802 */ /* 0x000fca0000000f00 */
[----:B------:R-:W1:Y:S01]  /*0ca0*/  F2F.F32.F64 R4, R10 ;  /* 0x0000000a00047310 */ /* 0x000e620000301000 */
[----:B0-----:R-:W-:Y:S01]  /*0cb0*/  DADD R8, -RZ, |R6| ;  /* 0x00000000ff087229 */ /* 0x001fe20000000506 */
[----:B-1----:R-:W-:-:S09]  /*0cc0*/  FSEL R4, R4, 1, P0 ;  /* 0x3f80000004047808 */ /* 0x002fd20000000000 */
[----:B------:R-:W-:-:S07]  /*0cd0*/  IMAD.MOV.U32 R25, RZ, RZ, R9 ;  /* 0x000000ffff197224 */ /* 0x000fce00078e0009 */
[----:B------:R-:W-:Y:S05]  /*0ce0*/  CALL.REL.NOINC `($_Z6kernelPfffii$__internal_accurate_pow) ;  /* 0x00000008000c7944 */ /* 0x000fea0003c00000 */
[----:B------:R-:W-:Y:S05]  /*0cf0*/  BSYNC.RECONVERGENT B0 ;  /* 0x0000000000007941 */ /* 0x000fea0003800200 */
.L_x_23:
        /* <DEDUP_REMOVED lines=15> */
.L_x_26:
[----:B------:R-:W-:-:S11]  /*0df0*/  DADD R8, R6, 4 ;  /* 0x4010000006087429 */ /* 0x000fd60000000000 */
.L_x_25:
[----:B------:R-:W-:Y:S05]  /*0e00*/  BSYNC.RECONVERGENT B0 ;  /* 0x0000000000007941 */ /* 0x000fea0003800200 */
.L_x_24:
[----:B------:R-:W0:Y:S01]  /*0e10*/  F2F.F32.F64 R8, R8 ;  /* 0x0000000800087310 */ /* 0x000e220000301000 */
[----:B------:R-:W-:Y:S01]  /*0e20*/  FSETP.NEU.AND P0, PT, R3, 1, PT ;  /* 0x3f8000000300780b */ /* 0x000fe20003f0d000 */
[----:B------:R-:W-:-:S03]  /*0e30*/  FADD R0, -R0, R3 ;  /* 0x0000000300007221 */ /* 0x000fc60000000100 */
[----:B0-----:R-:W-:-:S05]  /*0e40*/  FSEL R7, R8, 1, P0 ;  /* 0x3f80000008077808 */ /* 0x001fca0000000000 */
[----:B------:R-:W-:-:S04]  /*0e50*/  FADD R4, R4, R7 ;  /* 0x0000000704047221 */ /* 0x000fc80000000000 */
[----:B------:R-:W-:-:S04]  /*0e60*/  FMUL R3, R4, 0.5 ;  /* 0x3f00000004037820 */ /* 0x000fc80000400000 */
[----:B------:R-:W-:-:S07]  /*0e70*/  FFMA R2, R3, R0, R2 ;  /* 0x0000000003027223 */ /* 0x000fce0000000002 */
.L_x_3:
[----:B------:R-:W0:Y:S02]  /*0e80*/  LDC.64 R6, c[0x0][0x380] ;  /* 0x0000e000ff067b82 */ /* 0x000e240000000a00 */
[----:B0-----:R-:W-:-:S05]  /*0e90*/  IMAD.WIDE R4, R5, 0x4, R6 ;  /* 0x0000000405047825 */ /* 0x001fca00078e0206 */
[----:B------:R-:W-:Y:S01]  /*0ea0*/  STG.E desc[UR8][R4.64], R2 ;  /* 0x0000000204007986 */ /* 0x000fe2000c101908 */
[----:B------:R-:W-:Y:S05]  /*0eb0*/  EXIT ;  /* 0x000000000000794d */ /* 0x000fea0003800000 */
        .weak           $__internal_0_$__cuda_sm3x_div_rn_noftz_f32_slowpath
        .type           $__internal_0_$__cuda_sm3x_div_rn_noftz_f32_slowpath,@function
        .size           $__internal_0_$__cuda_sm3x_div_rn_noftz_f32_slowpath,($_Z6kernelPfffii$__internal_accurate_pow - $__internal_0_$__cuda_sm3x_div_rn_noftz_f32_slowpath)
$__internal_0_$__cuda_sm3x_div_rn_noftz_f32_slowpath:
[----:B------:R-:W-:Y:S01]  /*0ec0*/  SHF.R.U32.HI R7, RZ, 0x17, R3 ;  /* 0x00000017ff077819 */ /* 0x000fe20000011603 */
[----:B------:R-:W-:Y:S01]  /*0ed0*/  BSSY.RECONVERGENT B1, `(.L_x_27) ;  /* 0x0000062000017945 */ /* 0x000fe20003800200 */
[----:B------:R-:W-:Y:S02]  /*0ee0*/  SHF.R.U32.HI R6, RZ, 0x17, R0 ;  /* 0x00000017ff067819 */ /* 0x000fe40000011600 */
[----:B------:R-:W-:Y:S02]  /*0ef0*/  LOP3.LUT R12, R7, 0xff, RZ, 0xc0, !PT ;  /* 0x000000ff070c7812 */ /* 0x000fe400078ec0ff */
[----:B------:R-:W-:-:S03]  /*0f00*/  LOP3.LUT R10, R6, 0xff, RZ, 0xc0, !PT ;  /* 0x000000ff060a7812 */ /* 0x000fc600078ec0ff */
[----:B------:R-:W-:Y:S02]  /*0f10*/  VIADD R8, R12, 0xffffffff ;  /* 0xffffffff0c087836 */ /* 0x000fe40000000000 */
[----:B------:R-:W-:-:S03]  /*0f20*/  VIADD R7, R10, 0xffffffff ;  /* 0xffffffff0a077836 */ /* 0x000fc60000000000 */
[----:B------:R-:W-:-:S04]  /*0f30*/  ISETP.GT.U32.AND P0, PT, R8, 0xfd, PT ;  /* 0x000000fd0800780c */ /* 0x000fc80003f04070 */
[----:B------:R-:W-:-:S13]  /*0f40*/  ISETP.GT.U32.OR P0, PT, R7, 0xfd, P0 ;  /* 0x000000fd0700780c */ /* 0x000fda0000704470 */
[----:B------:R-:W-:Y:S01]  /*0f50*/  @!P0 IMAD.MOV.U32 R6, RZ, RZ, RZ ;  /* 0x000000ffff068224 */ /* 0x000fe200078e00ff */
[----:B------:R-:W-:Y:S06]  /*0f60*/  @!P0 BRA `(.L_x_28) ;  /* 0x00000000005c8947 */ /* 0x000fec0003800000 */
[----:B------:R-:W-:Y:S02]  /*0f70*/  FSETP.GTU.FTZ.AND P0, PT, |R0|, +INF , PT ;  /* 0x7f8000000000780b */ /* 0x000fe40003f1c200 */
[----:B------:R-:W-:-:S04]  /*0f80*/  FSETP.GTU.FTZ.AND P1, PT, |R3|, +INF , PT ;  /* 0x7f8000000300780b */ /* 0x000fc80003f3c200 */
[----:B------:R-:W-:-:S13]  /*0f90*/  PLOP3.LUT P0, PT, P0, P1, PT, 0xf8, 0x8f ;  /* 0x00000000008f781c */ /* 0x000fda0000703f70 */
[----:B------:R-:W-:Y:S05]  /*0fa0*/  @P0 BRA `(.L_x_29) ;  /* 0x00000004004c0947 */ /* 0x000fea0003800000 */
[----:B------:R-:W-:-:S13]  /*0fb0*/  LOP3.LUT P0, RZ, R3, 0x7fffffff, R0, 0xc8, !PT ;  /* 0x7fffffff03ff7812 */ /* 0x000fda000780c800 */
[----:B------:R-:W-:Y:S05]  /*0fc0*/  @!P0 BRA `(.L_x_30) ;  /* 0x00000004003c8947 */ /* 0x000fea0003800000 */
[C---:B------:R-:W-:Y:S02]  /*0fd0*/  FSETP.NEU.FTZ.AND P2, PT, |R0|.reuse, +INF , PT ;  /* 0x7f8000000000780b */ /* 0x040fe40003f5d200 */
[----:B------:R-:W-:Y:S02]  /*0fe0*/  FSETP.NEU.FTZ.AND P1, PT, |R3|, +INF , PT ;  /* 0x7f8000000300780b */ /* 0x000fe40003f3d200 */
[----:B------:R-:W-:-:S11]  /*0ff0*/  FSETP.NEU.FTZ.AND P0, PT, |R0|, +INF , PT ;  /* 0x7f8000000000780b */ /* 0x000fd60003f1d200 */
[----:B------:R-:W-:Y:S05]  /*1000*/  @!P1 BRA !P2, `(.L_x_30) ;  /* 0x00000004002c9947 */ /* 0x000fea0005000000 */
[----:B------:R-:W-:-:S04]  /*1010*/  LOP3.LUT P2, RZ, R0, 0x7fffffff, RZ, 0xc0, !PT ;  /* 0x7fffffff00ff7812 */ /* 0x000fc8000784c0ff */
[----:B------:R-:W-:-:S13]  /*1020*/  PLOP3.LUT P1, PT, P1, P2, PT, 0x2f, 0xf2 ;  /* 0x0000000000f2781c */ /* 0x000fda0000f24577 */
[----:B------:R-:W-:Y:S05]  /*1030*/  @P1 BRA `(.L_x_31) ;  /* 0x0000000400181947 */ /* 0x000fea0003800000 */
[----:B------:R-:W-:-:S04]  /*1040*/  LOP3.LUT P1, RZ, R3, 0x7fffffff, RZ, 0xc0, !PT ;  /* 0x7fffffff03ff7812 */ /* 0x000fc8000782c0ff */
[----:B------:R-:W-:-:S13]  /*1050*/  PLOP3.LUT P0, PT, P0, P1, PT, 0x2f, 0xf2 ;  /* 0x0000000000f2781c */ /* 0x000fda0000702577 */
[----:B------:R-:W-:Y:S05]  /*1060*/  @P0 BRA `(.L_x_32) ;  /* 0x0000000400000947 */ /* 0x000fea0003800000 */
[----:B------:R-:W-:Y:S02]  /*1070*/  ISETP.GE.AND P0, PT, R7, RZ, PT ;  /* 0x000000ff0700720c */ /* 0x000fe40003f06270 */
[----:B------:R-:W-:-:S11]  /*1080*/  ISETP.GE.AND P1, PT, R8, RZ, PT ;  /* 0x000000ff0800720c */ /* 0x000fd60003f26270 */
[----:B------:R-:W-:Y:S02]  /*1090*/  @P0 IMAD.MOV.U32 R6, RZ, RZ, RZ ;  /* 0x000000ffff060224 */ /* 0x000fe400078e00ff */
[----:B------:R-:W-:Y:S01]  /*10a0*/  @!P0 FFMA R0, R0, 1.84467440737095516160e+19, RZ ;  /* 0x5f80000000008823 */ /* 0x000fe200000000ff */
[----:B------:R-:W-:Y:S02]  /*10b0*/  @!P0 IMAD.MOV.U32 R6, RZ, RZ, -0x40 ;  /* 0xffffffc0ff068424 */ /* 0x000fe400078e00ff */
[----:B------:R-:W-:Y:S02]  /*10c0*/  @!P1 FFMA R3, R3, 1.84467440737095516160e+19, RZ ;  /* 0x5f80000003039823 */ /* 0x000fe400000000ff */
[----:B------:R-:W-:-:S07]  /*10d0*/  @!P1 VIADD R6, R6, 0x40 ;  /* 0x0000004006069836 */ /* 0x000fce0000000000 */
.L_x_28:
[----:B------:R-:W-:Y:S01]  /*10e0*/  LEA R8, R12, 0xc0800000, 0x17 ;  /* 0xc08000000c087811 */ /* 0x000fe200078eb8ff */
[----:B------:R-:W-:Y:S04]  /*10f0*/  BSSY.RECONVERGENT B2, `(.L_x_33) ;  /* 0x0000036000027945 */ /* 0x000fe80003800200 */
[----:B------:R-:W-:Y:S02]  /*1100*/  IMAD.IADD R8, R3, 0x1, -R8 ;  /* 0x0000000103087824 */ /* 0x000fe400078e0a08 */
[----:B------:R-:W-:Y:S02]  /*1110*/  VIADD R3, R10, 0xffffff81 ;  /* 0xffffff810a037836 */ /* 0x000fe40000000000 */
[----:B------:R-:W0:Y:S01]  /*1120*/  MUFU.RCP R7, R8 ;  /* 0x0000000800077308 */ /* 0x000e220000001000 */
[----:B------:R-:W-:Y:S01]  /*1130*/  FADD.FTZ R9, -R8, -RZ ;  /* 0x800000ff08097221 */ /* 0x000fe20000010100 */
[----:B------:R-:W-:-:S03]  /*1140*/  IMAD R0, R3, -0x800000, R0 ;  /* 0xff80000003007824 */ /* 0x000fc600078e0200 */
[----:B0-----:R-:W-:-:S04]  /*1150*/  FFMA R10, R7, R9, 1 ;  /* 0x3f800000070a7423 */ /* 0x001fc80000000009 */
[----:B------:R-:W-:-:S04]  /*1160*/  FFMA R14, R7, R10, R7 ;  /* 0x0000000a070e7223 */ /* 0x000fc80000000007 */
[----:B------:R-:W-:-:S04]  /*1170*/  FFMA R7, R0, R14, RZ ;  /* 0x0000000e00077223 */ /* 0x000fc800000000ff */
[----:B------:R-:W-:-:S04]  /*1180*/  FFMA R10, R9, R7, R0 ;  /* 0x00000007090a7223 */ /* 0x000fc80000000000 */
[----:B------:R-:W-:Y:S01]  /*1190*/  FFMA R11, R14, R10, R7 ;  /* 0x0000000a0e0b7223 */ /* 0x000fe20000000007 */
[----:B------:R-:W-:-:S03]  /*11a0*/  IADD3 R7, PT, PT, R3, 0x7f, -R12 ;  /* 0x0000007f03077810 */ /* 0x000fc60007ffe80c */
[----:B------:R-:W-:Y:S02]  /*11b0*/  FFMA R10, R9, R11, R0 ;  /* 0x0000000b090a7223 */ /* 0x000fe40000000000 */
[----:B------:R-:W-:Y:S02]  /*11c0*/  IMAD.IADD R7, R7, 0x1, R6 ;  /* 0x0000000107077824 */ /* 0x000fe400078e0206 */
[----:B------:R-:W-:-:S05]  /*11d0*/  FFMA R0, R14, R10, R11 ;  /* 0x0000000a0e007223 */ /* 0x000fca000000000b */
[----:B------:R-:W-:-:S04]  /*11e0*/  SHF.R.U32.HI R3, RZ, 0x17, R0 ;  /* 0x00000017ff037819 */ /* 0x000fc80000011600 */
[----:B------:R-:W-:-:S05]  /*11f0*/  LOP3.LUT R3, R3, 0xff, RZ, 0xc0, !PT ;  /* 0x000000ff03037812 */ /* 0x000fca00078ec0ff */
[----:B------:R-:W-:-:S04]  /*1200*/  IMAD.IADD R9, R3, 0x1, R7 ;  /* 0x0000000103097824 */ /* 0x000fc800078e0207 */
[----:B------:R-:W-:-:S05]  /*1210*/  VIADD R3, R9, 0xffffffff ;  /* 0xffffffff09037836 */ /* 0x000fca0000000000 */
[----:B------:R-:W-:-:S13]  /*1220*/  ISETP.GE.U32.AND P0, PT, R3, 0xfe, PT ;  /* 0x000000fe0300780c */ /* 0x000fda0003f06070 */
[----:B------:R-:W-:Y:S05]  /*1230*/  @!P0 BRA `(.L_x_34) ;  /* 0x0000000000808947 */ /* 0x000fea0003800000 */
[----:B------:R-:W-:-:S13]  /*1240*/  ISETP.GT.AND P0, PT, R9, 0xfe, PT ;  /* 0x000000fe0900780c */ /* 0x000fda0003f04270 */
[----:B------:R-:W-:Y:S05]  /*1250*/  @P0 BRA `(.L_x_35) ;  /* 0x00000000006c0947 */ /* 0x000fea0003800000 */
[----:B------:R-:W-:-:S13]  /*1260*/  ISETP.GE.AND P0, PT, R9, 0x1, PT ;  /* 0x000000010900780c */ /* 0x000fda0003f06270 */
[----:B------:R-:W-:Y:S05]  /*1270*/  @P0 BRA `(.L_x_36) ;  /* 0x0000000000740947 */ /* 0x000fea0003800000 */
[----:B------:R-:W-:Y:S02]  /*1280*/  ISETP.GE.AND P0, PT, R9, -0x18, PT ;  /* 0xffffffe80900780c */ /* 0x000fe40003f06270 */
[----:B------:R-:W-:-:S11]  /*1290*/  LOP3.LUT R0, R0, 0x80000000, RZ, 0xc0, !PT ;  /* 0x8000000000007812 */ /* 0x000fd600078ec0ff */
[----:B------:R-:W-:Y:S05]  /*12a0*/  @!P0 BRA `(.L_x_36) ;  /* 0x0000000000688947 */ /* 0x000fea0003800000 */
[CCC-:B------:R-:W-:Y:S01]  /*12b0*/  FFMA.RZ R3, R14.reuse, R10.reuse, R11.reuse ;  /* 0x0000000a0e037223 */ /* 0x1c0fe2000000c00b */
[C---:B------:R-:W-:Y:S02]  /*12c0*/  VIADD R8, R9.reuse, 0x20 ;  /* 0x0000002009087836 */ /* 0x040fe40000000000 */
[CCC-:B------:R-:W-:Y:S01]  /*12d0*/  FFMA.RM R6, R14.reuse, R10.reuse, R11.reuse ;  /* 0x0000000a0e067223 */ /* 0x1c0fe2000000400b */
[----:B------:R-:W-:Y:S02]  /*12e0*/  ISETP.NE.AND P2, PT, R9, RZ, PT ;  /* 0x000000ff0900720c */ /* 0x000fe40003f45270 */
[----:B------:R-:W-:Y:S01]  /*12f0*/  LOP3.LUT R7, R3, 0x7fffff, RZ, 0xc0, !PT ;  /* 0x007fffff03077812 */ /* 0x000fe200078ec0ff */
[----:B------:R-:W-:Y:S01]  /*1300*/  FFMA.RP R3, R14, R10, R11 ;  /* 0x0000000a0e037223 */ /* 0x000fe2000000800b */
[----:B------:R-:W-:Y:S01]  /*1310*/  ISETP.NE.AND P1, PT, R9, RZ, PT ;  /* 0x000000ff0900720c */ /* 0x000fe20003f25270 */
[----:B------:R-:W-:Y:S01]  /*1320*/  IMAD.MOV R9, RZ, RZ, -R9 ;  /* 0x000000ffff097224 */ /* 0x000fe200078e0a09 */
[----:B------:R-:W-:-:S02]  /*1330*/  LOP3.LUT R7, R7, 0x800000, RZ, 0xfc, !PT ;  /* 0x0080000007077812 */ /* 0x000fc400078efcff */
[----:B------:R-:W-:Y:S02]  /*1340*/  FSETP.NEU.FTZ.AND P0, PT, R3, R6, PT ;  /* 0x000000060300720b */ /* 0x000fe40003f1d000 */
[----:B------:R-:W-:Y:S02]  /*1350*/  SHF.L.U32 R8, R7, R8, RZ ;  /* 0x0000000807087219 */ /* 0x000fe400000006ff */
[----:B------:R-:W-:Y:S02]  /*1360*/  SEL R6, R9, RZ, P2 ;  /* 0x000000ff09067207 */ /* 0x000fe40001000000 */
[----:B------:R-:W-:Y:S02]  /*1370*/  ISETP.NE.AND P1, PT, R8, RZ, P1 ;  /* 0x000000ff0800720c */ /* 0x000fe40000f25270 */
[----:B------:R-:W-:Y:S02]  /*1380*/  SHF.R.U32.HI R6, RZ, R6, R7 ;  /* 0x00000006ff067219 */ /* 0x000fe40000011607 */
[----:B------:R-:W-:-:S02]  /*1390*/  PLOP3.LUT P0, PT, P0, P1, PT, 0xf8, 0x8f ;  /* 0x00000000008f781c */ /* 0x000fc40000703f70 */
[----:B------:R-:W-:Y:S02]  /*13a0*/  SHF.R.U32.HI R8, RZ, 0x1, R6 ;  /* 0x00000001ff087819 */ /* 0x000fe40000011606 */
[----:B------:R-:W-:-:S04]  /*13b0*/  SEL R3, RZ, 0x1, !P0 ;  /* 0x00000001ff037807 */ /* 0x000fc80004000000 */
[----:B------:R-:W-:-:S04]  /*13c0*/  LOP3.LUT R3, R3, 0x1, R8, 0xf8, !PT ;  /* 0x0000000103037812 */ /* 0x000fc800078ef808 */
[----:B------:R-:W-:-:S05]  /*13d0*/  LOP3.LUT R3, R3, R6, RZ, 0xc0, !PT ;  /* 0x0000000603037212 */ /* 0x000fca00078ec0ff */
[----:B------:R-:W-:-:S05]  /*13e0*/  IMAD.IADD R3, R8, 0x1, R3 ;  /* 0x0000000108037824 */ /* 0x000fca00078e0203 */
[----:B------:R-:W-:Y:S01]  /*13f0*/  LOP3.LUT R0, R3, R0, RZ, 0xfc, !PT ;  /* 0x0000000003007212 */ /* 0x000fe200078efcff */
[----:B------:R-:W-:Y:S06]  /*1400*/  BRA `(.L_x_36) ;  /* 0x0000000000107947 */ /* 0x000fec0003800000 */
.L_x_35:
[----:B------:R-:W-:-:S04]  /*1410*/  LOP3.LUT R0, R0, 0x80000000, RZ, 0xc0, !PT ;  /* 0x8000000000007812 */ /* 0x000fc800078ec0ff */
[----:B------:R-:W-:Y:S01]  /*1420*/  LOP3.LUT R0, R0, 0x7f800000, RZ, 0xfc, !PT ;  /* 0x7f80000000007812 */ /* 0x000fe200078efcff */
[----:B------:R-:W-:Y:S06]  /*1430*/  BRA `(.L_x_36) ;  /* 0x0000000000047947 */ /* 0x000fec0003800000 */
.L_x_34:
[----:B------:R-:W-:-:S07]  /*1440*/  IMAD R0, R7, 0x800000, R0 ;  /* 0x0080000007007824 */ /* 0x000fce00078e0200 */
.L_x_36:
[----:B------:R-:W-:Y:S05]  /*1450*/  BSYNC.RECONVERGENT B2 ;  /* 0x0000000000027941 */ /* 0x000fea0003800200 */
.L_x_33:
[----:B------:R-:W-:Y:S05]  /*1460*/  BRA `(.L_x_37) ;  /* 0x0000000000207947 */ /* 0x000fea0003800000 */
.L_x_32:
[----:B------:R-:W-:-:S04]  /*1470*/  LOP3.LUT R0, R3, 0x80000000, R0, 0x48, !PT ;  /* 0x8000000003007812 */ /* 0x000fc800078e4800 */
[----:B------:R-:W-:Y:S01]  /*1480*/  LOP3.LUT R0, R0, 0x7f800000, RZ, 0xfc, !PT ;  /* 0x7f80000000007812 */ /* 0x000fe200078efcff */
[----:B------:R-:W-:Y:S06]  /*1490*/  BRA `(.L_x_37) ;  /* 0x0000000000147947 */ /* 0x000fec0003800000 */
.L_x_31:
[----:B------:R-:W-:Y:S01]  /*14a0*/  LOP3.LUT R0, R3, 0x80000000, R0, 0x48, !PT ;  /* 0x8000000003007812 */ /* 0x000fe200078e4800 */
[----:B------:R-:W-:Y:S06]  /*14b0*/  BRA `(.L_x_37) ;  /* 0x00000000000c7947 */ /* 0x000fec0003800000 */
.L_x_30:
[----:B------:R-:W0:Y:S01]  /*14c0*/  MUFU.RSQ R0, -QNAN ;  /* 0xffc0000000007908 */ /* 0x000e220000001400 */
[----:B------:R-:W-:Y:S05]  /*14d0*/  BRA `(.L_x_37) ;  /* 0x0000000000047947 */ /* 0x000fea0003800000 */
.L_x_29:
[----:B------:R-:W-:-:S07]  /*14e0*/  FADD.FTZ R0, R0, R3 ;  /* 0x0000000300007221 */ /* 0x000fce0000010000 */
.L_x_37:
[----:B------:R-:W-:Y:S05]  /*14f0*/  BSYNC.RECONVERGENT B1 ;  /* 0x0000000000017941 */ /* 0x000fea0003800200 */
.L_x_27:
[----:B------:R-:W-:-:S04]  /*1500*/  IMAD.MOV.U32 R3, RZ, RZ, 0x0 ;  /* 0x00000000ff037424 */ /* 0x000fc800078e00ff */
[----:B0-----:R-:W-:Y:S05]  /*1510*/  RET.REL.NODEC R2 `(_Z6kernelPfffii) ;  /* 0xffffffe802b87950 */ /* 0x001fea0003c3ffff */
        .type           $_Z6kernelPfffii$__internal_accurate_pow,@function
        .size           $_Z6kernelPfffii$__internal_accurate_pow,(.L_x_41 - $_Z6kernelPfffii$__internal_accurate_pow)
$_Z6kernelPfffii$__internal_accurate_pow:
[----:B------:R-:W-:Y:S01]  /*1520*/  ISETP.GT.U32.AND P0, PT, R25, 0xfffff, PT ;  /* 0x000fffff1900780c */ /* 0x000fe20003f04070 */
[--C-:B------:R-:W-:Y:S01]  /*1530*/  IMAD.MOV.U32 R9, RZ, RZ, R25.reuse ;  /* 0x000000ffff097224 */ /* 0x100fe200078e0019 */
[----:B------:R-:W-:Y:S01]  /*1540*/  UMOV UR6, 0x7d2cafe2 ;  /* 0x7d2cafe200067882 */ /* 0x000fe20000000000 */
[----:B------:R-:W-:Y:S01]  /*1550*/  IMAD.MOV.U32 R10, RZ, RZ, R8 ;  /* 0x000000ffff0a7224 */ /* 0x000fe200078e0008 */
[----:B------:R-:W-:Y:S01]  /*1560*/  UMOV UR7, 0x3eb0f5ff ;  /* 0x3eb0f5ff00077882 */ /* 0x000fe20000000000 */
[----:B------:R-:W-:Y:S01]  /*1570*/  IMAD.MOV.U32 R12, RZ, RZ, 0x41ad3b5a ;  /* 0x41ad3b5aff0c7424 */ /* 0x000fe200078e00ff */
[----:B------:R-:W-:Y:S01]  /*1580*/  SHF.R.U32.HI R25, RZ, 0x14, R25 ;  /* 0x00000014ff197819 */ /* 0x000fe20000011619 */
[----:B------:R-:W-:Y:S01]  /*1590*/  IMAD.MOV.U32 R13, RZ, RZ, 0x3ed0f5d2 ;  /* 0x3ed0f5d2ff0d7424 */ /* 0x000fe200078e00ff */
[----:B------:R-:W-:Y:S01]  /*15a0*/  UMOV UR10, 0x3b39803f ;  /* 0x3b39803f000a7882 */ /* 0x000fe20000000000 */
[----:B------:R-:W-:-:S04]  /*15b0*/  UMOV UR11, 0x3c7abc9e ;  /* 0x3c7abc9e000b7882 */ /* 0x000fc80000000000 */
[----:B------:R-:W-:-:S10]  /*15c0*/  @!P0 DMUL R20, R8, 1.80143985094819840000e+16 ;  /* 0x4350000008148828 */ /* 0x000fd40000000000 */
[----:B------:R-:W-:Y:S01]  /*15d0*/  @!P0 IMAD.MOV.U32 R9, RZ, RZ, R21 ;  /* 0x000000ffff098224 */ /* 0x000fe200078e0015 */
[----:B------:R-:W-:Y:S01]  /*15e0*/  @!P0 LEA.HI R25, R21, 0xffffffca, RZ, 0xc ;  /* 0xffffffca15198811 */ /* 0x000fe200078f60ff */
[----:B------:R-:W-:-:S03]  /*15f0*/  @!P0 IMAD.MOV.U32 R10, RZ, RZ, R20 ;  /* 0x000000ffff0a8224 */ /* 0x000fc600078e0014 */
[----:B------:R-:W-:-:S04]  /*1600*/  LOP3.LUT R11, R9, 0x800fffff, RZ, 0xc0, !PT ;  /* 0x800fffff090b7812 */ /* 0x000fc800078ec0ff */
[----:B------:R-:W-:-:S04]  /*1610*/  LOP3.LUT R11, R11, 0x3ff00000, RZ, 0xfc, !PT ;  /* 0x3ff000000b0b7812 */ /* 0x000fc800078efcff */
[----:B------:R-:W-:-:S13]  /*1620*/  ISETP.GE.U32.AND P1, PT, R11, 0x3ff6a09f, PT ;  /* 0x3ff6a09f0b00780c */ /* 0x000fda0003f26070 */
[----:B------:R-:W-:-:S04]  /*1630*/  @P1 VIADD R8, R11, 0xfff00000 ;  /* 0xfff000000b081836 */ /* 0x000fc80000000000 */
[----:B------:R-:W-:Y:S02]  /*1640*/  @P1 IMAD.MOV.U32 R11, RZ, RZ, R8 ;  /* 0x000000ffff0b1224 */ /* 0x000fe400078e0008 */
[----:B------:R-:W-:-:S04]  /*1650*/  IMAD.MOV.U32 R8, RZ, RZ, RZ ;  /* 0x000000ffff087224 */ /* 0x000fc800078e00ff */
[C---:B------:R-:W-:Y:S02]  /*1660*/  DADD R16, R10.reuse, 1 ;  /* 0x3ff000000a107429 */ /* 0x040fe40000000000 */
[----:B------:R-:W-:-:S04]  /*1670*/  DADD R10, R10, -1 ;  /* 0xbff000000a0a7429 */ /* 0x000fc80000000000 */
[----:B------:R-:W0:Y:S02]  /*1680*/  MUFU.RCP64H R9, R17 ;  /* 0x0000001100097308 */ /* 0x000e240000001800 */
[----:B0-----:R-:W-:-:S08]  /*1690*/  DFMA R14, -R16, R8, 1 ;  /* 0x3ff00000100e742b */ /* 0x001fd00000000108 */
[----:B------:R-:W-:-:S08]  /*16a0*/  DFMA R14, R14, R14, R14 ;  /* 0x0000000e0e0e722b */ /* 0x000fd0000000000e */
[----:B------:R-:W-:-:S08]  /*16b0*/  DFMA R14, R8, R14, R8 ;  /* 0x0000000e080e722b */ /* 0x000fd00000000008 */
[----:B------:R-:W-:-:S08]  /*16c0*/  DMUL R8, R10, R14 ;  /* 0x0000000e0a087228 */ /* 0x000fd00000000000 */
[----:B------:R-:W-:-:S08]  /*16d0*/  DFMA R8, R10, R14, R8 ;  /* 0x0000000e0a08722b */ /* 0x000fd00000000008 */
[----:B------:R-:W-:-:S08]  /*16e0*/  DMUL R22, R8, R8 ;  /* 0x0000000808167228 */ /* 0x000fd00000000000 */
[----:B------:R-:W-:Y:S01]  /*16f0*/  DFMA R12, R22, UR6, R12 ;  /* 0x00000006160c7c2b */ /* 0x000fe2000800000c */
[----:B------:R-:W-:Y:S01]  /*1700*/  UMOV UR6, 0x75488a3f ;  /* 0x75488a3f00067882 */ /* 0x000fe20000000000 */
[----:B------:R-:W-:-:S06]  /*1710*/  UMOV UR7, 0x3ef3b20a ;  /* 0x3ef3b20a00077882 */ /* 0x000fcc0000000000 */
[----:B------:R-:W-:Y:S01]  /*1720*/  DFMA R18, R22, R12, UR6 ;  /* 0x0000000616127e2b */ /* 0x000fe2000800000c */
[----:B------:R-:W-:Y:S01]  /*1730*/  UMOV UR6, 0xe4faecd5 ;  /* 0xe4faecd500067882 */ /* 0x000fe20000000000 */
[----:B------:R-:W-:Y:S01]  /*1740*/  UMOV UR7, 0x3f1745cd ;  /* 0x3f1745cd00077882 */ /* 0x000fe20000000000 */
[----:B------:R-:W-:-:S05]  /*1750*/  DADD R12, R10, -R8 ;  /* 0x000000000a0c7229 */ /* 0x000fca0000000808 */
[----:B------:R-:W-:Y:S01]  /*1760*/  DFMA R18, R22, R18, UR6 ;  /* 0x0000000616127e2b */ /* 0x000fe20008000012 */
[----:B------:R-:W-:Y:S01]  /*1770*/  UMOV UR6, 0x258a578b ;  /* 0x258a578b00067882 */ /* 0x000fe20000000000 */
[----:B------:R-:W-:Y:S01]  /*1780*/  UMOV UR7, 0x3f3c71c7 ;  /* 0x3f3c71c700077882 */ /* 0x000fe20000000000 */
[----:B------:R-:W-:-:S05]  /*1790*/  DADD R12, R12, R12 ;  /* 0x000000000c0c7229 */ /* 0x000fca000000000c */
[----:B------:R-:W-:Y:S01]  /*17a0*/  DFMA R18, R22, R18, UR6 ;  /* 0x0000000616127e2b */ /* 0x000fe20008000012 */
[----:B------:R-:W-:Y:S01]  /*17b0*/  UMOV UR6, 0x9242b910 ;  /* 0x9242b91000067882 */ /* 0x000fe20000000000 */
[----:B------:R-:W-:Y:S01]  /*17c0*/  UMOV UR7, 0x3f624924 ;  /* 0x3f62492400077882 */ /* 0x000fe20000000000 */
[----:B------:R-:W-:-:S05]  /*17d0*/  DFMA R12, R10, -R8, R12 ;  /* 0x800000080a0c722b */ /* 0x000fca000000000c */
[----:B------:R-:W-:Y:S01]  /*17e0*/  DFMA R18, R22, R18, UR6 ;  /* 0x0000000616127e2b */ /* 0x000fe20008000012 */
[----:B------:R-:W-:Y:S01]  /*17f0*/  UMOV UR6, 0x99999dfb ;  /* 0x99999dfb00067882 */ /* 0x000fe20000000000 */
[----:B------:R-:W-:Y:S01]  /*1800*/  UMOV UR7, 0x3f899999 ;  /* 0x3f89999900077882 */ /* 0x000fe20000000000 */
[----:B------:R-:W-:Y:S02]  /*1810*/  DMUL R12, R14, R12 ;  /* 0x0000000c0e0c7228 */ /* 0x000fe40000000000 */
[----:B------:R-:W-:-:S03]  /*1820*/  DMUL R14, R8, R8 ;  /* 0x00000008080e7228 */ /* 0x000fc60000000000 */
[----:B------:R-:W-:Y:S01]  /*1830*/  DFMA R18, R22, R18, UR6 ;  /* 0x0000000616127e2b */ /* 0x000fe20008000012 */
[----:B------:R-:W-:Y:S01]  /*1840*/  UMOV UR6, 0x55555555 ;  /* 0x5555555500067882 */ /* 0x000fe20000000000 */
[----:B------:R-:W-:-:S03]  /*1850*/  UMOV UR7, 0x3fb55555 ;  /* 0x3fb5555500077882 */ /* 0x000fc60000000000 */
[----:B------:R-:W-:Y:S02]  /*1860*/  VIADD R21, R13, 0x100000 ;  /* 0x001000000d157836 */ /* 0x000fe40000000000 */
[----:B------:R-:W-:Y:S01]  /*1870*/  IMAD.MOV.U32 R20, RZ, RZ, R12 ;  /* 0x000000ffff147224 */ /* 0x000fe200078e000c */
[----:B------:R-:W-:-:S08]  /*1880*/  DFMA R10, R22, R18, UR6 ;  /* 0x00000006160a7e2b */ /* 0x000fd00008000012 */
[----:B------:R-:W-:Y:S01]  /*1890*/  DADD R16, -R10, UR6 ;  /* 0x000000060a107e29 */ /* 0x000fe20008000100 */
[----:B------:R-:W-:Y:S01]  /*18a0*/  UMOV UR6, 0xb9e7b0 ;  /* 0x00b9e7b000067882 */ /* 0x000fe20000000000 */
[----:B------:R-:W-:-:S06]  /*18b0*/  UMOV UR7, 0x3c46a4cb ;  /* 0x3c46a4cb00077882 */ /* 0x000fcc0000000000 */
[----:B------:R-:W-:Y:S02]  /*18c0*/  DFMA R16, R22, R18, R16 ;  /* 0x000000121610722b */ /* 0x000fe40000000010 */
[C---:B------:R-:W-:Y:S02]  /*18d0*/  DFMA R18, R8.reuse, R8, -R14 ;  /* 0x000000080812722b */ /* 0x040fe4000000080e */
[----:B------:R-:W-:-:S06]  /*18e0*/  DMUL R22, R8, R14 ;  /* 0x0000000e08167228 */ /* 0x000fcc0000000000 */
[----:B------:R-:W-:Y:S02]  /*18f0*/  DFMA R18, R8, R20, R18 ;  /* 0x000000140812722b */ /* 0x000fe40000000012 */
[----:B------:R-:W-:Y:S01]  /*1900*/  DADD R20, R16, -UR6 ;  /* 0x8000000610147e29 */ /* 0x000fe20008000000 */
[----:B------:R-:W-:Y:S01]  /*1910*/  UMOV UR6, 0x80000000 ;  /* 0x8000000000067882 */ /* 0x000fe20000000000 */
[----:B------:R-:W-:Y:S01]  /*1920*/  DFMA R16, R8, R14, -R22 ;  /* 0x0000000e0810722b */ /* 0x000fe20000000816 */
[----:B------:R-:W-:-:S07]  /*1930*/  UMOV UR7, 0x43300000 ;  /* 0x4330000000077882 */ /* 0x000fce0000000000 */
[----:B------:R-:W-:Y:S02]  /*1940*/  DFMA R16, R12, R14, R16 ;  /* 0x0000000e0c10722b */ /* 0x000fe40000000010 */
[----:B------:R-:W-:-:S06]  /*1950*/  DADD R14, R10, R20 ;  /* 0x000000000a0e7229 */ /* 0x000fcc0000000014 */
[----:B------:R-:W-:Y:S02]  /*1960*/  DFMA R16, R8, R18, R16 ;  /* 0x000000120810722b */ /* 0x000fe40000000010 */
[----:B------:R-:W-:Y:S02]  /*1970*/  DADD R18, R10, -R14 ;  /* 0x000000000a127229 */ /* 0x000fe4000000080e */
[----:B------:R-:W-:-:S06]  /*1980*/  DMUL R10, R14, R22 ;  /* 0x000000160e0a7228 */ /* 0x000fcc0000000000 */
[----:B------:R-:W-:Y:S02]  /*1990*/  DADD R20, R20, R18 ;  /* 0x0000000014147229 */ /* 0x000fe40000000012 */
[----:B------:R-:W-:-:S08]  /*19a0*/  DFMA R18, R14, R22, -R10 ;  /* 0x000000160e12722b */ /* 0x000fd0000000080a */
[----:B------:R-:W-:-:S08]  /*19b0*/  DFMA R16, R14, R16, R18 ;  /* 0x000000100e10722b */ /* 0x000fd00000000012 */
[----:B------:R-:W-:-:S08]  /*19c0*/  DFMA R20, R20, R22, R16 ;  /* 0x000000161414722b */ /* 0x000fd00000000010 */
[----:B------:R-:W-:-:S08]  /*19d0*/  DADD R16, R10, R20 ;  /* 0x000000000a107229 */ /* 0x000fd00000000014 */
[--C-:B------:R-:W-:Y:S02]  /*19e0*/  DADD R14, R8, R16.reuse ;  /* 0x00000000080e7229 */ /* 0x100fe40000000010 */
[----:B------:R-:W-:-:S06]  /*19f0*/  DADD R10, R10, -R16 ;  /* 0x000000000a0a7229 */ /* 0x000fcc0000000810 */
[----:B------:R-:W-:Y:S02]  /*1a00*/  DADD R8, R8, -R14 ;  /* 0x0000000008087229 */ /* 0x000fe4000000080e */
[----:B------:R-:W-:-:S06]  /*1a10*/  DADD R10, R20, R10 ;  /* 0x00000000140a7229 */ /* 0x000fcc000000000a */
[----:B------:R-:W-:-:S08]  /*1a20*/  DADD R8, R16, R8 ;  /* 0x0000000010087229 */ /* 0x000fd00000000008 */
[----:B------:R-:W-:Y:S01]  /*1a30*/  DADD R10, R10, R8 ;  /* 0x000000000a0a7229 */ /* 0x000fe20000000008 */
[C---:B------:R-:W-:Y:S02]  /*1a40*/  VIADD R8, R25.reuse, 0xfffffc01 ;  /* 0xfffffc0119087836 */ /* 0x040fe40000000000 */
[----:B------:R-:W-:Y:S02]  /*1a50*/  @P1 VIADD R8, R25, 0xfffffc02 ;  /* 0xfffffc0219081836 */ /* 0x000fe40000000000 */
[----:B------:R-:W-:-:S03]  /*1a60*/  IMAD.MOV.U32 R9, RZ, RZ, 0x43300000 ;  /* 0x43300000ff097424 */ /* 0x000fc600078e00ff */
[----:B------:R-:W-:Y:S01]  /*1a70*/  DADD R12, R12, R10 ;  /* 0x000000000c0c7229 */ /* 0x000fe2000000000a */
[----:B------:R-:W-:-:S06]  /*1a80*/  LOP3.LUT R8, R8, 0x80000000, RZ, 0x3c, !PT ;  /* 0x8000000008087812 */ /* 0x000fcc00078e3cff */
[----:B------:R-:W-:Y:S01]  /*1a90*/  DADD R10, R8, -UR6 ;  /* 0x80000006080a7e29 */ /* 0x000fe20008000000 */
[----:B------:R-:W-:Y:S01]  /*1aa0*/  UMOV UR6, 0xfefa39ef ;  /* 0xfefa39ef00067882 */ /* 0x000fe20000000000 */
[----:B------:R-:W-:Y:S01]  /*1ab0*/  DADD R16, R14, R12 ;  /* 0x000000000e107229 */ /* 0x000fe2000000000c */
[----:B------:R-:W-:-:S07]  /*1ac0*/  UMOV UR7, 0x3fe62e42 ;  /* 0x3fe62e4200077882 */ /* 0x000fce0000000000 */
[--C-:B------:R-:W-:Y:S02]  /*1ad0*/  DFMA R8, R10, UR6, R16.reuse ;  /* 0x000000060a087c2b */ /* 0x100fe40008000010 */
[----:B------:R-:W-:-:S06]  /*1ae0*/  DADD R18, R14, -R16 ;  /* 0x000000000e127229 */ /* 0x000fcc0000000810 */
[----:B------:R-:W-:Y:S02]  /*1af0*/  DFMA R14, R10, -UR6, R8 ;  /* 0x800000060a0e7c2b */ /* 0x000fe40008000008 */
[----:B------:R-:W-:-:S06]  /*1b00*/  DADD R18, R12, R18 ;  /* 0x000000000c127229 */ /* 0x000fcc0000000012 */
[----:B------:R-:W-:-:S08]  /*1b10*/  DADD R14, -R16, R14 ;  /* 0x00000000100e7229 */ /* 0x000fd0000000010e */
[----:B------:R-:W-:-:S08]  /*1b20*/  DADD R12, R18, -R14 ;  /* 0x00000000120c7229 */ /* 0x000fd0000000080e */
[----:B------:R-:W-:-:S08]  /*1b30*/  DFMA R12, R10, UR10, R12 ;  /* 0x0000000a0a0c7c2b */ /* 0x000fd0000800000c */
[----:B------:R-:W-:-:S08]  /*1b40*/  DADD R10, R8, R12 ;  /* 0x00000000080a7229 */ /* 0x000fd0000000000c */
[----:B------:R-:W-:Y:S02]  /*1b50*/  DADD R8, R8, -R10 ;  /* 0x0000000008087229 */ /* 0x000fe4000000080a */
[----:B------:R-:W-:-:S06]  /*1b60*/  DMUL R14, R10, 4 ;  /* 0x401000000a0e7828 */ /* 0x000fcc0000000000 */
[----:B------:R-:W-:Y:S02]  /*1b70*/  DADD R12, R12, R8 ;  /* 0x000000000c0c7229 */ /* 0x000fe40000000008 */
[----:B------:R-:W-:-:S08]  /*1b80*/  DFMA R10, R10, 4, -R14 ;  /* 0x401000000a0a782b */ /* 0x000fd0000000080e */
[----:B------:R-:W-:Y:S01]  /*1b90*/  DFMA R12, R12, 4, R10 ;  /* 0x401000000c0c782b */ /* 0x000fe2000000000a */
[----:B------:R-:W-:Y:S02]  /*1ba0*/  IMAD.MOV.U32 R10, RZ, RZ, 0x652b82fe ;  /* 0x652b82feff0a7424 */ /* 0x000fe400078e00ff */
[----:B------:R-:W-:-:S05]  /*1bb0*/  IMAD.MOV.U32 R11, RZ, RZ, 0x3ff71547 ;  /* 0x3ff71547ff0b7424 */ /* 0x000fca00078e00ff */
[----:B------:R-:W-:-:S08]  /*1bc0*/  DADD R16, R14, R12 ;  /* 0x000000000e107229 */ /* 0x000fd0000000000c */
[----:B------:R-:W-:Y:S02]  /*1bd0*/  DFMA R10, R16, R10, 6.75539944105574400000e+15 ;  /* 0x43380000100a742b */ /* 0x000fe4000000000a */
[----:B------:R-:W-:Y:S01]  /*1be0*/  FSETP.GEU.AND P0, PT, |R17|, 4.1917929649353027344, PT ;  /* 0x4086232b1100780b */ /* 0x000fe20003f0e200 */
[----:B------:R-:W-:-:S05]  /*1bf0*/  DADD R14, R14, -R16 ;  /* 0x000000000e0e7229 */ /* 0x000fca0000000810 */
[----:B------:R-:W-:-:S03]  /*1c00*/  DADD R8, R10, -6.75539944105574400000e+15 ;  /* 0xc33800000a087429 */ /* 0x000fc60000000000 */
[----:B------:R-:W-:-:S05]  /*1c10*/  DADD R12, R12, R14 ;  /* 0x000000000c0c7229 */ /* 0x000fca000000000e */
[----:B------:R-:W-:Y:S01]  /*1c20*/  DFMA R18, R8, -UR6, R16 ;  /* 0x8000000608127c2b */ /* 0x000fe20008000010 */
[----:B------:R-:W-:Y:S01]  /*1c30*/  UMOV UR6, 0x3b39803f ;  /* 0x3b39803f00067882 */ /* 0x000fe20000000000 */
[----:B------:R-:W-:-:S06]  /*1c40*/  UMOV UR7, 0x3c7abc9e ;  /* 0x3c7abc9e00077882 */ /* 0x000fcc0000000000 */
[----:B------:R-:W-:Y:S01]  /*1c50*/  DFMA R18, R8, -UR6, R18 ;  /* 0x8000000608127c2b */ /* 0x000fe20008000012 */
[----:B------:R-:W-:Y:S01]  /*1c60*/  UMOV UR6, 0x69ce2bdf ;  /* 0x69ce2bdf00067882 */ /* 0x000fe20000000000 */
[----:B------:R-:W-:Y:S01]  /*1c70*/  IMAD.MOV.U32 R8, RZ, RZ, -0x35dec16 ;  /* 0xfca213eaff087424 */ /* 0x000fe200078e00ff */
[----:B------:R-:W-:Y:S01]  /*1c80*/  UMOV UR7, 0x3e5ade15 ;  /* 0x3e5ade1500077882 */ /* 0x000fe20000000000 */
[----:B------:R-:W-:-:S06]  /*1c90*/  IMAD.MOV.U32 R9, RZ, RZ, 0x3e928af3 ;  /* 0x3e928af3ff097424 */ /* 0x000fcc00078e00ff */
[----:B------:R-:W-:Y:S01]  /*1ca0*/  DFMA R8, R18, UR6, R8 ;  /* 0x0000000612087c2b */ /* 0x000fe20008000008 */
[----:B------:R-:W-:Y:S01]  /*1cb0*/  UMOV UR6, 0x62401315 ;  /* 0x6240131500067882 */ /* 0x000fe20000000000 */
[----:B------:R-:W-:-:S06]  /*1cc0*/  UMOV UR7, 0x3ec71dee ;  /* 0x3ec71dee00077882 */ /* 0x000fcc0000000000 */
[----:B------:R-:W-:Y:S01]  /*1cd0*/  DFMA R8, R18, R8, UR6 ;  /* 0x0000000612087e2b */ /* 0x000fe20008000008 */
        /* <DEDUP_REMOVED lines=20> */
[----:B------:R-:W-:-:S08]  /*1e20*/  DFMA R8, R18, R8, UR6 ;  /* 0x0000000612087e2b */ /* 0x000fd00008000008 */
[----:B------:R-:W-:-:S08]  /*1e30*/  DFMA R8, R18, R8, 1 ;  /* 0x3ff000001208742b */ /* 0x000fd00000000008 */
[----:B------:R-:W-:-:S10]  /*1e40*/  DFMA R8, R18, R8, 1 ;  /* 0x3ff000001208742b */ /* 0x000fd40000000008 */
[----:B------:R-:W-:Y:S02]  /*1e50*/  IMAD R15, R10, 0x100000, R9 ;  /* 0x001000000a0f7824 */ /* 0x000fe400078e0209 */
[----:B------:R-:W-:Y:S01]  /*1e60*/  IMAD.MOV.U32 R14, RZ, RZ, R8 ;  /* 0x000000ffff0e7224 */ /* 0x000fe200078e0008 */
[----:B------:R-:W-:Y:S06]  /*1e70*/  @!P0 BRA `(.L_x_38) ;  /* 0x0000000000308947 */ /* 0x000fec0003800000 */
[----:B------:R-:W-:Y:S01]  /*1e80*/  FSETP.GEU.AND P1, PT, |R17|, 4.2275390625, PT ;  /* 0x408748001100780b */ /* 0x000fe20003f2e200 */
[C---:B------:R-:W-:Y:S02]  /*1e90*/  DADD R14, R16.reuse, +INF ;  /* 0x7ff00000100e7429 */ /* 0x040fe40000000000 */
[----:B------:R-:W-:-:S08]  /*1ea0*/  DSETP.GEU.AND P0, PT, R16, RZ, PT ;  /* 0x000000ff1000722a */ /* 0x000fd00003f0e000 */
[----:B------:R-:W-:Y:S02]  /*1eb0*/  FSEL R14, R14, RZ, P0 ;  /* 0x000000ff0e0e7208 */ /* 0x000fe40000000000 */
[----:B------:R-:W-:Y:S02]  /*1ec0*/  @!P1 LEA.HI R11, R10, R10, RZ, 0x1 ;  /* 0x0000000a0a0b9211 */ /* 0x000fe400078f08ff */
[----:B------:R-:W-:Y:S02]  /*1ed0*/  FSEL R15, R15, RZ, P0 ;  /* 0x000000ff0f0f7208 */ /* 0x000fe40000000000 */
[----:B------:R-:W-:-:S05]  /*1ee0*/  @!P1 SHF.R.S32.HI R11, RZ, 0x1, R11 ;  /* 0x00000001ff0b9819 */ /* 0x000fca000001140b */
[----:B------:R-:W-:Y:S02]  /*1ef0*/  @!P1 IMAD.IADD R10, R10, 0x1, -R11 ;  /* 0x000000010a0a9824 */ /* 0x000fe400078e0a0b */
[----:B------:R-:W-:-:S03]  /*1f00*/  @!P1 IMAD R9, R11, 0x100000, R9 ;  /* 0x001000000b099824 */ /* 0x000fc600078e0209 */
[----:B------:R-:W-:Y:S01]  /*1f10*/  @!P1 LEA R11, R10, 0x3ff00000, 0x14 ;  /* 0x3ff000000a0b9811 */ /* 0x000fe200078ea0ff */
[----:B------:R-:W-:-:S06]  /*1f20*/  @!P1 IMAD.MOV.U32 R10, RZ, RZ, RZ ;  /* 0x000000ffff0a9224 */ /* 0x000fcc00078e00ff */
[----:B------:R-:W-:-:S11]  /*1f30*/  @!P1 DMUL R14, R8, R10 ;  /* 0x0000000a080e9228 */ /* 0x000fd60000000000 */
.L_x_38:
[----:B------:R-:W-:Y:S01]  /*1f40*/  DFMA R12, R12, R14, R14 ;  /* 0x0000000e0c0c722b */ /* 0x000fe2000000000e */
[----:B------:R-:W-:Y:S01]  /*1f50*/  IMAD.MOV.U32 R25, RZ, RZ, 0x0 ;  /* 0x00000000ff197424 */ /* 0x000fe200078e00ff */
[----:B------:R-:W-:-:S08]  /*1f60*/  DSETP.NEU.AND P0, PT, |R14|, +INF , PT ;  /* 0x7ff000000e00742a */ /* 0x000fd00003f0d200 */
[----:B------:R-:W-:Y:S02]  /*1f70*/  FSEL R8, R14, R12, !P0 ;  /* 0x0000000c0e087208 */ /* 0x000fe40004000000 */
[----:B------:R-:W-:Y:S01]  /*1f80*/  FSEL R12, R15, R13, !P0 ;  /* 0x0000000d0f0c7208 */ /* 0x000fe20004000000 */
[----:B------:R-:W-:Y:S06]  /*1f90*/  RET.REL.NODEC R24 `(_Z6kernelPfffii) ;  /* 0xffffffe018187950 */ /* 0x000fec0003c3ffff */
.L_x_39:
[----:B------:R-:W-:-:S00]  /*1fa0*/  BRA `(.L_x_39) ;  /* 0xfffffffc00fc7947 */ /* 0x000fc0000383ffff */
[----:B------:R-:W-:-:S00]  /*1fb0*/  NOP ;  /* 0x0000000000007918 */ /* 0x000fc00000000000 */
        /* <DEDUP_REMOVED lines=12> */
.L_x_41:


//--------------------- .nv.shared.reserved.0     --------------------------
	.section	.nv.shared.reserved.0,"aw",@nobits
	.weak		__nv_reservedSMEM_offset_0_alias
	.size		__nv_reservedSMEM_offset_0_alias, 0, 64
	.other		__nv_reservedSMEM_offset_0_alias,@"STO_CUDA_RESERVED_SHARED STV_DEFAULT"
__nv_reservedSMEM_offset_0_alias:
	.zero		0
	.zero		64


//--------------------- .nv.constant0._Z6kernelPfffii --------------------------
	.section	.nv.constant0._Z6kernelPfffii,"a",@progbits
	.sectionflags	@""
	.align	4
.nv.constant0._Z6kernelPfffii:
	.zero		920


//--------------------- SYMBOLS --------------------------

	.type		.nv.reservedSmem.offset0,@object
	.size		.nv.reservedSmem.offset0,0x4
